	.target	sm_100

	.elftype	@"ET_EXEC"


//--------------------- .note.nv.tkinfo           --------------------------
	.section	.note.nv.tkinfo,"",@"SHT_NOTE"
	.sectionflags	@"SHF_NOTE_NV_TKINFO"
	.tkinfo
        /*0018*/ 	.word	0x00000081
        /*0030*/ 	.string	""
        /*0030*/ 	.string	"ptxas"
        /*0030*/ 	.string	"Cuda compilation tools, release 12.9, V12.9.86"
        /*0030*/ 	.string	"Build cuda_12.9.r12.9/compiler.36037853_0"
        /*0030*/ 	.string	"-regUsageLevel 10 -arch sm_100f -m 64 "



//--------------------- .note.nv.cuver            --------------------------
	.section	.note.nv.cuver,"",@"SHT_NOTE"
	.sectionflags	@"SHF_NOTE_NV_CUVER"
        /*0018*/ 	.short	0x0001
        /*001a*/ 	.short	0x0064
        /*001c*/ 	.short	0x0001
        /*001e*/ 	.short	0x0000
        /*0020*/ 	.short	0x0001
        /*0022*/ 	.short	0x0000


//--------------------- .nv.info                  --------------------------
	.section	.nv.info,"",@"SHT_CUDA_INFO"
	.align	4


	//----- nvinfo : EIATTR_REGCOUNT
	.align		4
        /*0000*/ 	.byte	0x04, 0x2f
        /*0002*/ 	.short	(.L_15 - .L_14)
	.align		4
.L_14:
        /*0004*/ 	.word	index@(_ZN9deep_gemm24sm100_fp8_gemm_1d1d_implILN4cute4UMMA5MajorE0ELS3_0ELj0ELj4096ELj7168ELj128ELj192ELj128ELj1ELj128ELj128ELj128ELj4ELj128ELj128ELj1ELb0ELj149ELNS_8GemmTypeE0ELb0EN7cutlass10bfloat16_tENS_16EpilogueIdentityEEEvPijjj14CUtensorMap_stS9_S9_S9_S9_)
        /*0008*/ 	.word	0x0000002f


	//----- nvinfo : EIATTR_FRAME_SIZE
	.align		4
.L_15:
        /*000c*/ 	.byte	0x04, 0x11
        /*000e*/ 	.short	(.L_17 - .L_16)
	.align		4
.L_16:
        /*0010*/ 	.word	index@($__internal_3_$__cuda_sm20_div_u16)
        /*0014*/ 	.word	0x00000000


	//----- nvinfo : EIATTR_FRAME_SIZE
	.align		4
.L_17:
        /*0018*/ 	.byte	0x04, 0x11
        /*001a*/ 	.short	(.L_19 - .L_18)
	.align		4
.L_18:
        /*001c*/ 	.word	index@($__internal_2_$__cuda_sm10x_tcgen05_guardrail_trap_unallocated_columns_being_dealloced)
        /*0020*/ 	.word	0x00000000


	//----- nvinfo : EIATTR_FRAME_SIZE
	.align		4
.L_19:
        /*0024*/ 	.byte	0x04, 0x11
        /*0026*/ 	.short	(.L_21 - .L_20)
	.align		4
.L_20:
        /*0028*/ 	.word	index@($__internal_1_$__cuda_sm10x_tcgen05_guardrail_trap_phase_invalid_during_alloc)
        /*002c*/ 	.word	0x00000000


	//----- nvinfo : EIATTR_FRAME_SIZE
	.align		4
.L_21:
        /*0030*/ 	.byte	0x04, 0x11
        /*0032*/ 	.short	(.L_23 - .L_22)
	.align		4
.L_22:
        /*0034*/ 	.word	index@($__internal_0_$__cuda_sm10x_tcgen05_guardrail_trap_col_being_dealloced_not_returned_by_alloc)
        /*0038*/ 	.word	0x00000000


	//----- nvinfo : EIATTR_FRAME_SIZE
	.align		4
.L_23:
        /*003c*/ 	.byte	0x04, 0x11
        /*003e*/ 	.short	(.L_25 - .L_24)
	.align		4
.L_24:
        /*0040*/ 	.word	index@(_ZN9deep_gemm24sm100_fp8_gemm_1d1d_implILN4cute4UMMA5MajorE0ELS3_0ELj0ELj4096ELj7168ELj128ELj192ELj128ELj1ELj128ELj128ELj128ELj4ELj128ELj128ELj1ELb0ELj149ELNS_8GemmTypeE0ELb0EN7cutlass10bfloat16_tENS_16EpilogueIdentityEEEvPijjj14CUtensorMap_stS9_S9_S9_S9_)
        /*0044*/ 	.word	0x00000000


	//----- nvinfo : EIATTR_MIN_STACK_SIZE
	.align		4
.L_25:
        /*0048*/ 	.byte	0x04, 0x12
        /*004a*/ 	.short	(.L_27 - .L_26)
	.align		4
.L_26:
        /*004c*/ 	.word	index@(_ZN9deep_gemm24sm100_fp8_gemm_1d1d_implILN4cute4UMMA5MajorE0ELS3_0ELj0ELj4096ELj7168ELj128ELj192ELj128ELj1ELj128ELj128ELj128ELj4ELj128ELj128ELj1ELb0ELj149ELNS_8GemmTypeE0ELb0EN7cutlass10bfloat16_tENS_16EpilogueIdentityEEEvPijjj14CUtensorMap_stS9_S9_S9_S9_)
        /*0050*/ 	.word	0x00000000
.L_27:


//--------------------- .nv.info._ZN9deep_gemm24sm100_fp8_gemm_1d1d_implILN4cute4UMMA5MajorE0ELS3_0ELj0ELj4096ELj7168ELj128ELj192ELj128ELj1ELj128ELj128ELj128ELj4ELj128ELj128ELj1ELb0ELj149ELNS_8GemmTypeE0ELb0EN7cutlass10bfloat16_tENS_16EpilogueIdentityEEEvPijjj14CUtensorMap_stS9_S9_S9_S9_ --------------------------
	.section	.nv.info._ZN9deep_gemm24sm100_fp8_gemm_1d1d_implILN4cute4UMMA5MajorE0ELS3_0ELj0ELj4096ELj7168ELj128ELj192ELj128ELj1ELj128ELj128ELj128ELj4ELj128ELj128ELj1ELb0ELj149ELNS_8GemmTypeE0ELb0EN7cutlass10bfloat16_tENS_16EpilogueIdentityEEEvPijjj14CUtensorMap_stS9_S9_S9_S9_,"",@"SHT_CUDA_INFO"
	.sectionflags	@""
	.align	4


	//----- nvinfo : EIATTR_CUDA_API_VERSION
	.align		4
        /*0000*/ 	.byte	0x04, 0x37
        /*0002*/ 	.short	(.L_29 - .L_28)
.L_28:
        /*0004*/ 	.word	0x00000081


	//----- nvinfo : EIATTR_KPARAM_INFO
	.align		4
.L_29:
        /*0008*/ 	.byte	0x04, 0x17
        /*000a*/ 	.short	(.L_31 - .L_30)
.L_30:
        /*000c*/ 	.word	0x00000000
        /*0010*/ 	.short	0x0008
        /*0012*/ 	.short	0x0240
        /*0014*/ 	.byte	0x00, 0xf0, 0x01, 0x02


	//----- nvinfo : EIATTR_KPARAM_INFO
	.align		4
.L_31:
        /*0018*/ 	.byte	0x04, 0x17
        /*001a*/ 	.short	(.L_33 - .L_32)
.L_32:
        /*001c*/ 	.word	0x00000000
        /*0020*/ 	.short	0x0007
        /*0022*/ 	.short	0x01c0
        /*0024*/ 	.byte	0x00, 0xf0, 0x01, 0x02


	//----- nvinfo : EIATTR_KPARAM_INFO
	.align		4
.L_33:
        /*0028*/ 	.byte	0x04, 0x17
        /*002a*/ 	.short	(.L_35 - .L_34)
.L_34:
        /*002c*/ 	.word	0x00000000
        /*0030*/ 	.short	0x0006
        /*0032*/ 	.short	0x0140
        /*0034*/ 	.byte	0x00, 0xf0, 0x01, 0x02


	//----- nvinfo : EIATTR_KPARAM_INFO
	.align		4
.L_35:
        /*0038*/ 	.byte	0x04, 0x17
        /*003a*/ 	.short	(.L_37 - .L_36)
.L_36:
        /*003c*/ 	.word	0x00000000
        /*0040*/ 	.short	0x0005
        /*0042*/ 	.short	0x00c0
        /*0044*/ 	.byte	0x00, 0xf0, 0x01, 0x02


	//----- nvinfo : EIATTR_KPARAM_INFO
	.align		4
.L_37:
        /*0048*/ 	.byte	0x04, 0x17
        /*004a*/ 	.short	(.L_39 - .L_38)
.L_38:
        /*004c*/ 	.word	0x00000000
        /*0050*/ 	.short	0x0004
        /*0052*/ 	.short	0x0040
        /*0054*/ 	.byte	0x00, 0xf0, 0x01, 0x02


	//----- nvinfo : EIATTR_KPARAM_INFO
	.align		4
.L_39:
        /*0058*/ 	.byte	0x04, 0x17
        /*005a*/ 	.short	(.L_41 - .L_40)
.L_40:
        /*005c*/ 	.word	0x00000000
        /*0060*/ 	.short	0x0003
        /*0062*/ 	.short	0x0010
        /*0064*/ 	.byte	0x00, 0xf0, 0x11, 0x00


	//----- nvinfo : EIATTR_KPARAM_INFO
	.align		4
.L_41:
        /*0068*/ 	.byte	0x04, 0x17
        /*006a*/ 	.short	(.L_43 - .L_42)
.L_42:
        /*006c*/ 	.word	0x00000000
        /*0070*/ 	.short	0x0002
        /*0072*/ 	.short	0x000c
        /*0074*/ 	.byte	0x00, 0xf0, 0x11, 0x00


	//----- nvinfo : EIATTR_KPARAM_INFO
	.align		4
.L_43:
        /*0078*/ 	.byte	0x04, 0x17
        /*007a*/ 	.short	(.L_45 - .L_44)
.L_44:
        /*007c*/ 	.word	0x00000000
        /*0080*/ 	.short	0x0001
        /*0082*/ 	.short	0x0008
        /*0084*/ 	.byte	0x00, 0xf0, 0x11, 0x00


	//----- nvinfo : EIATTR_KPARAM_INFO
	.align		4
.L_45:
        /*0088*/ 	.byte	0x04, 0x17
        /*008a*/ 	.short	(.L_47 - .L_46)
.L_46:
        /*008c*/ 	.word	0x00000000
        /*0090*/ 	.short	0x0000
        /*0092*/ 	.short	0x0000
        /*0094*/ 	.byte	0x00, 0xf5, 0x21, 0x00


	//----- nvinfo : EIATTR_AT_ENTRY_FRAGMENTS
	.align		4
.L_47:
        /*0098*/ 	.byte	0x04, 0x4f
        /*009a*/ 	.short	(.L_49 - .L_48)


	//   ....[0]....
.L_48:
        /*009c*/ 	.word	0x00000004


	//----- nvinfo : EIATTR_RESERVED_SMEM_USED
	.align		4
.L_49:
        /*00a0*/ 	.byte	0x01, 0x41
	.zero		2


	//----- nvinfo : EIATTR_SPARSE_MMA_MASK
	.align		4
        /*00a4*/ 	.byte	0x03, 0x50
        /*00a6*/ 	.short	0x0000


	//----- nvinfo : EIATTR_TCGEN05_1CTA_USED
	.align		4
        /*00a8*/ 	.byte	0x01, 0x51
	.zero		2


	//----- nvinfo : EIATTR_MAXREG_COUNT
	.align		4
        /*00ac*/ 	.byte	0x03, 0x1b
        /*00ae*/ 	.short	0x00ff


	//----- nvinfo : EIATTR_NUM_BARRIERS
	.align		4
        /*00b0*/ 	.byte	0x02, 0x4c
        /*00b2*/ 	.byte	0x09
	.zero		1


	//----- nvinfo : EIATTR_INT_WARP_WIDE_INSTR_OFFSETS
	.align		4
        /*00b4*/ 	.byte	0x04, 0x31
        /*00b6*/ 	.short	(.L_51 - .L_50)


	//   ....[0]....
.L_50:
        /*00b8*/ 	.word	0x00003970


	//   ....[1]....
        /*00bc*/ 	.word	0x00003990


	//----- nvinfo : EIATTR_COOP_GROUP_MASK_REGIDS
	.align		4
.L_51:
        /*00c0*/ 	.byte	0x04, 0x29
        /*00c2*/ 	.short	(.L_53 - .L_52)


	//   ....[0]....
.L_52:
        /*00c4*/ 	.word	0xffffffff


	//   ....[1]....
        /*00c8*/ 	.word	0xffffffff


	//   ....[2]....
        /*00cc*/ 	.word	0xffffffff


	//   ....[3]....
        /*00d0*/ 	.word	0xffffffff


	//   ....[4]....
        /*00d4*/ 	.word	0xffffffff


	//   ....[5]....
        /*00d8*/ 	.word	0xffffffff


	//   ....[6]....
        /*00dc*/ 	.word	0xffffffff


	//   ....[7]....
        /*00e0*/ 	.word	0xffffffff


	//   ....[8]....
        /*00e4*/ 	.word	0xffffffff


	//   ....[9]....
        /*00e8*/ 	.word	0xffffffff


	//   ....[10]....
        /*00ec*/ 	.word	0xffffffff


	//   ....[11]....
        /*00f0*/ 	.word	0xffffffff


	//   ....[12]....
        /*00f4*/ 	.word	0xffffffff


	//   ....[13]....
        /*00f8*/ 	.word	0xffffffff


	//----- nvinfo : EIATTR_COOP_GROUP_INSTR_OFFSETS
	.align		4
.L_53:
        /*00fc*/ 	.byte	0x04, 0x28
        /*00fe*/ 	.short	(.L_55 - .L_54)


	//   ....[0]....
.L_54:
        /*0100*/ 	.word	0x00000030


	//   ....[1]....
        /*0104*/ 	.word	0x00000470


	//   ....[2]....
        /*0108*/ 	.word	0x00000730


	//   ....[3]....
        /*010c*/ 	.word	0x00000b40


	//   ....[4]....
        /*0110*/ 	.word	0x00000c10


	//   ....[5]....
        /*0114*/ 	.word	0x00000cd0


	//   ....[6]....
        /*0118*/ 	.word	0x000012c0


	//   ....[7]....
        /*011c*/ 	.word	0x000012e0


	//   ....[8]....
        /*0120*/ 	.word	0x00001300


	//   ....[9]....
        /*0124*/ 	.word	0x00001550


	//   ....[10]....
        /*0128*/ 	.word	0x00001580


	//   ....[11]....
        /*012c*/ 	.word	0x000015c0


	//   ....[12]....
        /*0130*/ 	.word	0x00003890


	//   ....[13]....
        /*0134*/ 	.word	0x00003a50


	//----- nvinfo : EIATTR_VRC_CTA_INIT_COUNT
	.align		4
.L_55:
        /*0138*/ 	.byte	0x02, 0x4a
        /*013a*/ 	.byte	0x80
	.zero		1


	//----- nvinfo : EIATTR_MBARRIER_INSTR_OFFSETS
	.align		4
        /*013c*/ 	.byte	0x04, 0x39
        /*013e*/ 	.short	(.L_57 - .L_56)


	//   ....[0]....
.L_56:
        /*0140*/ 	.word	0x00000330
        /*0144*/ 	.word	0x000000ff
        /*0148*/ 	.word	0x00031800
        /*014c*/ 	.short	0x0100
        /*014e*/ 	.byte	0x05
	.zero		1


	//   ....[1]....
        /*0150*/ 	.word	0x00000340
        /*0154*/ 	.word	0x000000ff
        /*0158*/ 	.word	0x00031820
        /*015c*/ 	.short	0x0100
        /*015e*/ 	.byte	0x05
	.zero		1


	//   ....[2]....
        /*0160*/ 	.word	0x00000350
        /*0164*/ 	.word	0x000000ff
        /*0168*/ 	.word	0x00031840
        /*016c*/ 	.short	0x0100
        /*016e*/ 	.byte	0x05
	.zero		1


	//   ....[3]....
        /*0170*/ 	.word	0x00000360
        /*0174*/ 	.word	0x000000ff
        /*0178*/ 	.word	0x00031808
        /*017c*/ 	.short	0x0100
        /*017e*/ 	.byte	0x05
	.zero		1


	//   ....[4]....
        /*0180*/ 	.word	0x00000370
        /*0184*/ 	.word	0x000000ff
        /*0188*/ 	.word	0x00031828
        /*018c*/ 	.short	0x0100
        /*018e*/ 	.byte	0x05
	.zero		1


	//   ....[5]....
        /*0190*/ 	.word	0x00000380
        /*0194*/ 	.word	0x000000ff
        /*0198*/ 	.word	0x00031848
        /*019c*/ 	.short	0x0100
        /*019e*/ 	.byte	0x05
	.zero		1


	//   ....[6]....
        /*01a0*/ 	.word	0x00000390
        /*01a4*/ 	.word	0x000000ff
        /*01a8*/ 	.word	0x00031810
        /*01ac*/ 	.short	0x0100
        /*01ae*/ 	.byte	0x05
	.zero		1


	//   ....[7]....
        /*01b0*/ 	.word	0x000003a0
        /*01b4*/ 	.word	0x000000ff
        /*01b8*/ 	.word	0x00031830
        /*01bc*/ 	.short	0x0100
        /*01be*/ 	.byte	0x05
	.zero		1


	//   ....[8]....
        /*01c0*/ 	.word	0x000003b0
        /*01c4*/ 	.word	0x000000ff
        /*01c8*/ 	.word	0x00031850
        /*01cc*/ 	.short	0x0100
        /*01ce*/ 	.byte	0x05
	.zero		1


	//   ....[9]....
        /*01d0*/ 	.word	0x000003c0
        /*01d4*/ 	.word	0x000000ff
        /*01d8*/ 	.word	0x00031818
        /*01dc*/ 	.short	0x0100
        /*01de*/ 	.byte	0x05
	.zero		1


	//   ....[10]....
        /*01e0*/ 	.word	0x000003d0
        /*01e4*/ 	.word	0x000000ff
        /*01e8*/ 	.word	0x00031838
        /*01ec*/ 	.short	0x0100
        /*01ee*/ 	.byte	0x05
	.zero		1


	//   ....[11]....
        /*01f0*/ 	.word	0x000003e0
        /*01f4*/ 	.word	0x000000ff
        /*01f8*/ 	.word	0x00031858
        /*01fc*/ 	.short	0x0100
        /*01fe*/ 	.byte	0x05
	.zero		1


	//   ....[12]....
        /*0200*/ 	.word	0x000003f0
        /*0204*/ 	.word	0x000000ff
        /*0208*/ 	.word	0x00031860
        /*020c*/ 	.short	0x0100
        /*020e*/ 	.byte	0x05
	.zero		1


	//   ....[13]....
        /*0210*/ 	.word	0x00000400
        /*0214*/ 	.word	0x000000ff
        /*0218*/ 	.word	0x00031870
        /*021c*/ 	.short	0x0100
        /*021e*/ 	.byte	0x05
	.zero		1


	//   ....[14]....
        /*0220*/ 	.word	0x00000410
        /*0224*/ 	.word	0x000000ff
        /*0228*/ 	.word	0x00031868
        /*022c*/ 	.short	0x0100
        /*022e*/ 	.byte	0x05
	.zero		1


	//   ....[15]....
        /*0230*/ 	.word	0x00000420
        /*0234*/ 	.word	0x000000ff
        /*0238*/ 	.word	0x00031878
        /*023c*/ 	.short	0x0100
        /*023e*/ 	.byte	0x05
	.zero		1


	//   ....[16]....
        /*0240*/ 	.word	0x00000a20
        /*0244*/ 	.word	0x00000002
        /*0248*/ 	.word	0x00031800
        /*024c*/ 	.short	0x010a
        /*024e*/ 	.byte	0xff
	.zero		1


	//   ....[17]....
        /*0250*/ 	.word	0x00000dc0
        /*0254*/ 	.word	0x00000002
        /*0258*/ 	.word	0x00000000
        /*025c*/ 	.short	0x0101
        /*025e*/ 	.byte	0xff
	.zero		1


	//   ....[18]....
        /*0260*/ 	.word	0x000010d0
        /*0264*/ 	.word	0x00000000
        /*0268*/ 	.word	0x00031870
        /*026c*/ 	.short	0x010a
        /*026e*/ 	.byte	0x08
	.zero		1


	//   ....[19]....
        /*0270*/ 	.word	0x00001150
        /*0274*/ 	.word	0x000000ff
        /*0278*/ 	.word	0x00031840
        /*027c*/ 	.short	0x010a
        /*027e*/ 	.byte	0x0a
	.zero		1


	//   ....[20]....
        /*0280*/ 	.word	0x00001520
        /*0284*/ 	.word	0x000000ff
        /*0288*/ 	.word	0x00031840
        /*028c*/ 	.short	0x010a
        /*028e*/ 	.byte	0x0d
	.zero		1


	//   ....[21]....
        /*0290*/ 	.word	0x00001ae0
        /*0294*/ 	.word	0x00000002
        /*0298*/ 	.word	0x00031820
        /*029c*/ 	.short	0x010a
        /*029e*/ 	.byte	0xff
	.zero		1


	//   ....[22]....
        /*02a0*/ 	.word	0x00001d80
        /*02a4*/ 	.word	0x00000002
        /*02a8*/ 	.word	0x00031828
        /*02ac*/ 	.short	0x010a
        /*02ae*/ 	.byte	0xff
	.zero		1


	//   ....[23]....
        /*02b0*/ 	.word	0x00001ee0
        /*02b4*/ 	.word	0x00000002
        /*02b8*/ 	.word	0x00031830
        /*02bc*/ 	.short	0x010a
        /*02be*/ 	.byte	0xff
	.zero		1


	//   ....[24]....
        /*02c0*/ 	.word	0x00002030
        /*02c4*/ 	.word	0x00000002
        /*02c8*/ 	.word	0x00031838
        /*02cc*/ 	.short	0x010a
        /*02ce*/ 	.byte	0xff
	.zero		1


	//   ....[25]....
        /*02d0*/ 	.word	0x000025c0
        /*02d4*/ 	.word	0x00000002
        /*02d8*/ 	.word	0x00031860
        /*02dc*/ 	.short	0x010a
        /*02de*/ 	.byte	0xff
	.zero		1


	//   ....[26]....
        /*02e0*/ 	.word	0x000036f0
        /*02e4*/ 	.word	0x00000002
        /*02e8*/ 	.word	0x00000000
        /*02ec*/ 	.short	0x0101
        /*02ee*/ 	.byte	0xff
	.zero		1


	//   ....[27]....
        /*02f0*/ 	.word	0x00003a80
        /*02f4*/ 	.word	0x00000002
        /*02f8*/ 	.word	0x00031800
        /*02fc*/ 	.short	0x010a
        /*02fe*/ 	.byte	0xff
	.zero		1


	//   ....[28]....
        /*0300*/ 	.word	0x00003b00
        /*0304*/ 	.word	0x00000000
        /*0308*/ 	.word	0x00031870
        /*030c*/ 	.short	0x010a
        /*030e*/ 	.byte	0xff
	.zero		1


	//   ....[29]....
        /*0310*/ 	.word	0x00003b70
        /*0314*/ 	.word	0x00000002
        /*0318*/ 	.word	0x00031840
        /*031c*/ 	.short	0x010a
        /*031e*/ 	.byte	0xff
	.zero		1


	//   ....[30]....
        /*0320*/ 	.word	0x00003be0
        /*0324*/ 	.word	0x00000002
        /*0328*/ 	.word	0x00031840
        /*032c*/ 	.short	0x010a
        /*032e*/ 	.byte	0xff
	.zero		1


	//   ....[31]....
        /*0330*/ 	.word	0x00003c50
        /*0334*/ 	.word	0x00000002
        /*0338*/ 	.word	0x00031820
        /*033c*/ 	.short	0x010a
        /*033e*/ 	.byte	0xff
	.zero		1


	//   ....[32]....
        /*0340*/ 	.word	0x00003cb0
        /*0344*/ 	.word	0x00000002
        /*0348*/ 	.word	0x00031828
        /*034c*/ 	.short	0x010a
        /*034e*/ 	.byte	0xff
	.zero		1


	//   ....[33]....
        /*0350*/ 	.word	0x00003d10
        /*0354*/ 	.word	0x00000002
        /*0358*/ 	.word	0x00031830
        /*035c*/ 	.short	0x010a
        /*035e*/ 	.byte	0xff
	.zero		1


	//   ....[34]....
        /*0360*/ 	.word	0x00003d80
        /*0364*/ 	.word	0x00000002
        /*0368*/ 	.word	0x00031838
        /*036c*/ 	.short	0x010a
        /*036e*/ 	.byte	0xff
	.zero		1


	//   ....[35]....
        /*0370*/ 	.word	0x00003de0
        /*0374*/ 	.word	0x00000002
        /*0378*/ 	.word	0x00031860
        /*037c*/ 	.short	0x010a
        /*037e*/ 	.byte	0xff
	.zero		1


	//----- nvinfo : EIATTR_NUM_MBARRIERS
	.align		4
.L_57:
        /*0380*/ 	.byte	0x03, 0x38
        /*0382*/ 	.short	0x0010


	//----- nvinfo : EIATTR_EXIT_INSTR_OFFSETS
	.align		4
        /*0384*/ 	.byte	0x04, 0x1c
        /*0386*/ 	.short	(.L_59 - .L_58)


	//   ....[0]....
.L_58:
        /*0388*/ 	.word	0x00000830


	//   ....[1]....
        /*038c*/ 	.word	0x00000e10


	//   ....[2]....
        /*0390*/ 	.word	0x00000ef0


	//   ....[3]....
        /*0394*/ 	.word	0x00001840


	//   ....[4]....
        /*0398*/ 	.word	0x000018b0


	//   ....[5]....
        /*039c*/ 	.word	0x000021c0


	//   ....[6]....
        /*03a0*/ 	.word	0x00002220


	//   ....[7]....
        /*03a4*/ 	.word	0x00003870


	//   ....[8]....
        /*03a8*/ 	.word	0x00003a60


	//----- nvinfo : EIATTR_MAX_THREADS
	.align		4
.L_59:
        /*03ac*/ 	.byte	0x04, 0x05
        /*03ae*/ 	.short	(.L_61 - .L_60)
.L_60:
        /*03b0*/ 	.word	0x00000100
        /*03b4*/ 	.word	0x00000001
        /*03b8*/ 	.word	0x00000001


	//----- nvinfo : EIATTR_CRS_STACK_SIZE
	.align		4
.L_61:
        /*03bc*/ 	.byte	0x04, 0x1e
        /*03be*/ 	.short	(.L_63 - .L_62)
.L_62:
        /*03c0*/ 	.word	0x00000000


	//----- nvinfo : EIATTR_CBANK_PARAM_SIZE
	.align		4
.L_63:
        /*03c4*/ 	.byte	0x03, 0x19
        /*03c6*/ 	.short	0x02c0


	//----- nvinfo : EIATTR_PARAM_CBANK
	.align		4
        /*03c8*/ 	.byte	0x04, 0x0a
        /*03ca*/ 	.short	(.L_65 - .L_64)
	.align		4
.L_64:
        /*03cc*/ 	.word	index@(.nv.constant0._ZN9deep_gemm24sm100_fp8_gemm_1d1d_implILN4cute4UMMA5MajorE0ELS3_0ELj0ELj4096ELj7168ELj128ELj192ELj128ELj1ELj128ELj128ELj128ELj4ELj128ELj128ELj1ELb0ELj149ELNS_8GemmTypeE0ELb0EN7cutlass10bfloat16_tENS_16EpilogueIdentityEEEvPijjj14CUtensorMap_stS9_S9_S9_S9_)
        /*03d0*/ 	.short	0x0380
        /*03d2*/ 	.short	0x02c0


	//----- nvinfo : EIATTR_SW_WAR
	.align		4
.L_65:
        /*03d4*/ 	.byte	0x04, 0x36
        /*03d6*/ 	.short	(.L_67 - .L_66)
.L_66:
        /*03d8*/ 	.word	0x00000008
.L_67:


//--------------------- .nv.compat                --------------------------
	.section	.nv.compat,"",@"SHT_CUDA_COMPAT_INFO"
	.align	4
        /*0000*/ 	.byte	0x02, 0x02, 0x02, 0x00, 0x02, 0x05, 0x05, 0x00, 0x02, 0x03, 0x01, 0x00, 0x02, 0x06, 0x01, 0x00


//--------------------- .nv.callgraph             --------------------------
	.section	.nv.callgraph,"",@"SHT_CUDA_CALLGRAPH"
	.align	4
	.sectionentsize	8
	.align		4
        /*0000*/ 	.word	0x00000000
	.align		4
        /*0004*/ 	.word	0xffffffff
	.align		4
        /*0008*/ 	.word	0x00000000
	.align		4
        /*000c*/ 	.word	0xfffffffe
	.align		4
        /*0010*/ 	.word	0x00000000
	.align		4
        /*0014*/ 	.word	0xfffffffd
	.align		4
        /*0018*/ 	.word	0x00000000
	.align		4
        /*001c*/ 	.word	0xfffffffc


//--------------------- .nv.constant4             --------------------------
	.section	.nv.constant4,"a",@progbits
	.align	8
	.align		8
.nv.constant4:
        /*0000*/ 	.dword	_ZN47_INTERNAL_ece50b7a_9_kernel_cu_69eb70d4_28952674cuda3std3__45__cpo5beginE
	.align		8
        /*0008*/ 	.dword	_ZN47_INTERNAL_ece50b7a_9_kernel_cu_69eb70d4_28952674cuda3std3__45__cpo3endE
	.align		8
        /*0010*/ 	.dword	_ZN47_INTERNAL_ece50b7a_9_kernel_cu_69eb70d4_28952674cuda3std3__45__cpo6cbeginE
	.align		8
        /*0018*/ 	.dword	_ZN47_INTERNAL_ece50b7a_9_kernel_cu_69eb70d4_28952674cuda3std3__45__cpo4cendE
	.align		8
        /*0020*/ 	.dword	_ZN47_INTERNAL_ece50b7a_9_kernel_cu_69eb70d4_28952674cuda3std3__449_GLOBAL__N__ece50b7a_9_kernel_cu_69eb70d4_28952676ignoreE
	.align		8
        /*0028*/ 	.dword	_ZN47_INTERNAL_ece50b7a_9_kernel_cu_69eb70d4_28952674cuda3std3__419piecewise_constructE
	.align		8
        /*0030*/ 	.dword	_ZN47_INTERNAL_ece50b7a_9_kernel_cu_69eb70d4_28952674cuda3std3__48in_placeE
	.align		8
        /*0038*/ 	.dword	_ZN47_INTERNAL_ece50b7a_9_kernel_cu_69eb70d4_28952674cuda3std6ranges3__45__cpo4swapE
	.align		8
        /*0040*/ 	.dword	_ZN47_INTERNAL_ece50b7a_9_kernel_cu_69eb70d4_28952674cuda3std6ranges3__45__cpo9iter_moveE
	.align		8
        /*0048*/ 	.dword	_ZN47_INTERNAL_ece50b7a_9_kernel_cu_69eb70d4_28952674cute7productE
	.align		8
        /*0050*/ 	.dword	_ZN47_INTERNAL_ece50b7a_9_kernel_cu_69eb70d4_28952674cute1_E


//--------------------- .text._ZN9deep_gemm24sm100_fp8_gemm_1d1d_implILN4cute4UMMA5MajorE0ELS3_0ELj0ELj4096ELj7168ELj128ELj192ELj128ELj1ELj128ELj128ELj128ELj4ELj128ELj128ELj1ELb0ELj149ELNS_8GemmTypeE0ELb0EN7cutlass10bfloat16_tENS_16EpilogueIdentityEEEvPijjj14CUtensorMap_stS9_S9_S9_S9_ --------------------------
	.section	.text._ZN9deep_gemm24sm100_fp8_gemm_1d1d_implILN4cute4UMMA5MajorE0ELS3_0ELj0ELj4096ELj7168ELj128ELj192ELj128ELj1ELj128ELj128ELj128ELj4ELj128ELj128ELj1ELb0ELj149ELNS_8GemmTypeE0ELb0EN7cutlass10bfloat16_tENS_16EpilogueIdentityEEEvPijjj14CUtensorMap_stS9_S9_S9_S9_,"ax",@progbits
	.align	128
        .global         _ZN9deep_gemm24sm100_fp8_gemm_1d1d_implILN4cute4UMMA5MajorE0ELS3_0ELj0ELj4096ELj7168ELj128ELj192ELj128ELj1ELj128ELj128ELj128ELj4ELj128ELj128ELj1ELb0ELj149ELNS_8GemmTypeE0ELb0EN7cutlass10bfloat16_tENS_16EpilogueIdentityEEEvPijjj14CUtensorMap_stS9_S9_S9_S9_
        .type           _ZN9deep_gemm24sm100_fp8_gemm_1d1d_implILN4cute4UMMA5MajorE0ELS3_0ELj0ELj4096ELj7168ELj128ELj192ELj128ELj1ELj128ELj128ELj128ELj4ELj128ELj128ELj1ELb0ELj149ELNS_8GemmTypeE0ELb0EN7cutlass10bfloat16_tENS_16EpilogueIdentityEEEvPijjj14CUtensorMap_stS9_S9_S9_S9_,@function
        .size           _ZN9deep_gemm24sm100_fp8_gemm_1d1d_implILN4cute4UMMA5MajorE0ELS3_0ELj0ELj4096ELj7168ELj128ELj192ELj128ELj1ELj128ELj128ELj128ELj4ELj128ELj128ELj1ELb0ELj149ELNS_8GemmTypeE0ELb0EN7cutlass10bfloat16_tENS_16EpilogueIdentityEEEvPijjj14CUtensorMap_stS9_S9_S9_S9_,(.L_x_69 - _ZN9deep_gemm24sm100_fp8_gemm_1d1d_implILN4cute4UMMA5MajorE0ELS3_0ELj0ELj4096ELj7168ELj128ELj192ELj128ELj1ELj128ELj128ELj128ELj4ELj128ELj128ELj1ELb0ELj149ELNS_8GemmTypeE0ELb0EN7cutlass10bfloat16_tENS_16EpilogueIdentityEEEvPijjj14CUtensorMap_stS9_S9_S9_S9_)
        .other          _ZN9deep_gemm24sm100_fp8_gemm_1d1d_implILN4cute4UMMA5MajorE0ELS3_0ELj0ELj4096ELj7168ELj128ELj192ELj128ELj1ELj128ELj128ELj128ELj4ELj128ELj128ELj1ELb0ELj149ELNS_8GemmTypeE0ELb0EN7cutlass10bfloat16_tENS_16EpilogueIdentityEEEvPijjj14CUtensorMap_stS9_S9_S9_S9_,@"STO_CUDA_ENTRY STV_DEFAULT"
_ZN9deep_gemm24sm100_fp8_gemm_1d1d_implILN4cute4UMMA5MajorE0ELS3_0ELj0ELj4096ELj7168ELj128ELj192ELj128ELj1ELj128ELj128ELj128ELj4ELj128ELj128ELj1ELb0ELj149ELNS_8GemmTypeE0ELb0EN7cutlass10bfloat16_tENS_16EpilogueIdentityEEEvPijjj14CUtensorMap_stS9_S9_S9_S9_:
.text._ZN9deep_gemm24sm100_fp8_gemm_1d1d_implILN4cute4UMMA5MajorE0ELS3_0ELj0ELj4096ELj7168ELj128ELj192ELj128ELj1ELj128ELj128ELj128ELj4ELj128ELj128ELj1ELb0ELj149ELNS_8GemmTypeE0ELb0EN7cutlass10bfloat16_tENS_16EpilogueIdentityEEEvPijjj14CUtensorMap_stS9_S9_S9_S9_:
[----:B------:R-:W1:Y:S01]  /*0000*/  LDC R1, c[0x0][0x37c] ;  /* 0x0000df00ff017b82 */ /* 0x000e620000000800 */
[----:B------:R-:W2:Y:S02]  /*0010*/  S2R R0, SR_TID.X ;  /* 0x0000000000007919 */ /* 0x000ea40000002100 */
[----:B--2---:R-:W-:-:S05]  /*0020*/  SHF.R.U32.HI R0, RZ, 0x5, R0 ;  /* 0x00000005ff007819 */ /* 0x004fca0000011600 */
[----:B------:R-:W2:Y:S02]  /*0030*/  SHFL.IDX PT, R3, R0, RZ, 0x1f ;  /* 0x00001fff00037589 */ /* 0x000ea400000e0000 */
[----:B--2---:R-:W-:-:S13]  /*0040*/  ISETP.NE.AND P0, PT, R3, 0x2, PT ;  /* 0x000000020300780c */ /* 0x004fda0003f05270 */
[----:B-1----:R-:W-:Y:S05]  /*0050*/  @!P0 BRA `(.L_x_0) ;  /* 0x0000000400008947 */ /* 0x002fea0003800000 */
[----:B------:R-:W-:-:S13]  /*0060*/  ISETP.NE.AND P0, PT, R3, 0x1, PT ;  /* 0x000000010300780c */ /* 0x000fda0003f05270 */
[----:B------:R-:W-:Y:S05]  /*0070*/  @!P0 BRA `(.L_x_1) ;  /* 0x0000000000608947 */ /* 0x000fea0003800000 */
[----:B------:R-:W-:-:S13]  /*0080*/  ISETP.NE.AND P0, PT, R3, RZ, PT ;  /* 0x000000ff0300720c */ /* 0x000fda0003f05270 */
[----:B------:R-:W-:Y:S05]  /*0090*/  @P0 BRA `(.L_x_2) ;  /* 0x0000000400a80947 */ /* 0x000fea0003800000 */
[----:B------:R-:W-:Y:S01]  /*00a0*/  ELECT P0, URZ, PT ;  /* 0x0000000000ff782f */ /* 0x000fe20003800000 */
[----:B------:R-:W-:-:S12]  /*00b0*/  BSSY.RECONVERGENT B0, `(.L_x_3) ;  /* 0x0000013000007945 */ /* 0x000fd80003800200 */
[----:B------:R-:W-:Y:S05]  /*00c0*/  @!P0 BRA `(.L_x_4) ;  /* 0x0000000000448947 */ /* 0x000fea0003800000 */
[----:B------:R-:W1:Y:S02]  /*00d0*/  LDCU.64 UR4, c[0x0][0x348] ;  /* 0x00006900ff0477ac */ /* 0x000e640008000a00 */
[----:B-1----:R-:W-:Y:S02]  /*00e0*/  UIADD3 UR12, UP4, UPT, UR4, 0x40, URZ ;  /* 0x00000040040c7890 */ /* 0x002fe4000ff9e0ff */
[----:B------:R-:W-:Y:S02]  /*00f0*/  UIADD3 UR10, UP3, UPT, UR4, 0xc0, URZ ;  /* 0x000000c0040a7890 */ /* 0x000fe4000ff7e0ff */
[----:B------:R-:W-:Y:S02]  /*0100*/  UIADD3 UR8, UP2, UPT, UR4, 0x140, URZ ;  /* 0x0000014004087890 */ /* 0x000fe4000ff5e0ff */
[----:B------:R-:W-:Y:S02]  /*0110*/  UIADD3 UR6, UP1, UPT, UR4, 0x1c0, URZ ;  /* 0x000001c004067890 */ /* 0x000fe4000ff3e0ff */
[----:B------:R-:W-:-:S02]  /*0120*/  UIADD3 UR4, UP0, UPT, UR4, 0x240, URZ ;  /* 0x0000024004047890 */ /* 0x000fc4000ff1e0ff */
[----:B------:R-:W-:Y:S02]  /*0130*/  UIADD3.X UR13, UPT, UPT, URZ, UR5, URZ, UP4, !UPT ;  /* 0x00000005ff0d7290 */ /* 0x000fe4000a7fe4ff */
[----:B------:R-:W-:Y:S02]  /*0140*/  UIADD3.X UR11, UPT, UPT, URZ, UR5, URZ, UP3, !UPT ;  /* 0x00000005ff0b7290 */ /* 0x000fe40009ffe4ff */
[----:B------:R-:W-:Y:S02]  /*0150*/  UIADD3.X UR9, UPT, UPT, URZ, UR5, URZ, UP2, !UPT ;  /* 0x00000005ff097290 */ /* 0x000fe400097fe4ff */
[----:B------:R-:W-:Y:S02]  /*0160*/  UIADD3.X UR7, UPT, UPT, URZ, UR5, URZ, UP1, !UPT ;  /* 0x00000005ff077290 */ /* 0x000fe40008ffe4ff */
[----:B------:R-:W-:Y:S01]  /*0170*/  UIADD3.X UR5, UPT, UPT, URZ, UR5, URZ, UP0, !UPT ;  /* 0x00000005ff057290 */ /* 0x000fe200087fe4ff */
[----:B------:R1:W-:Y:S02]  /*0180*/  UTMACCTL.PF [UR12] ;  /* 0x000000000c0079b9 */ /* 0x0003e40008040000 */
[----:B------:R1:W-:Y:S02]  /*0190*/  UTMACCTL.PF [UR10] ;  /* 0x000000000a0079b9 */ /* 0x0003e40008040000 */
[----:B------:R1:W-:Y:S02]  /*01a0*/  UTMACCTL.PF [UR8] ;  /* 0x00000000080079b9 */ /* 0x0003e40008040000 */
[----:B------:R1:W-:Y:S02]  /*01b0*/  UTMACCTL.PF [UR6] ;  /* 0x00000000060079b9 */ /* 0x0003e40008040000 */
[----:B------:R1:W-:Y:S02]  /*01c0*/  UTMACCTL.PF [UR4] ;  /* 0x00000000040079b9 */ /* 0x0003e40008040000 */
[----:B-1----:R-:W-:Y:S01]  /*01d0*/  NOP ;  /* 0x0000000000007918 */ /* 0x002fe20000000000 */
.L_x_4:
[----:B------:R-:W-:Y:S05]  /*01e0*/  BSYNC.RECONVERGENT B0 ;  /* 0x0000000000007941 */ /* 0x000fea0003800200 */
.L_x_3:
[----:B------:R-:W-:Y:S05]  /*01f0*/  BRA `(.L_x_2) ;  /* 0x0000000400507947 */ /* 0x000fea0003800000 */
.L_x_1:
[----:B------:R-:W-:Y:S01]  /*0200*/  ELECT P0, URZ, PT ;  /* 0x0000000000ff782f */ /* 0x000fe20003800000 */
[----:B------:R-:W-:-:S12]  /*0210*/  BSSY.RECONVERGENT B0, `(.L_x_5) ;  /* 0x0000023000007945 */ /* 0x000fd80003800200 */
[----:B------:R-:W-:Y:S05]  /*0220*/  @!P0 BRA `(.L_x_6) ;  /* 0x0000000000848947 */ /* 0x000fea0003800000 */
[----:B------:R-:W1:Y:S01]  /*0230*/  S2UR UR5, SR_CgaCtaId ;  /* 0x00000000000579c3 */ /* 0x000e620000008800 */
[----:B------:R-:W-:Y:S01]  /*0240*/  UMOV UR7, 0x400 ;  /* 0x0000040000077882 */ /* 0x000fe20000000000 */
[----:B------:R-:W-:Y:S01]  /*0250*/  UMOV UR6, 0x1 ;  /* 0x0000000100067882 */ /* 0x000fe20000000000 */
[----:B------:R-:W-:Y:S02]  /*0260*/  UMOV UR4, 0x20 ;  /* 0x0000002000047882 */ /* 0x000fe40000000000 */
[----:B------:R-:W-:-:S04]  /*0270*/  UIADD3 UR8, UPT, UPT, -UR4, 0x100000, URZ ;  /* 0x0010000004087890 */ /* 0x000fc8000fffe1ff */
[----:B------:R-:W-:Y:S02]  /*0280*/  USHF.L.U32 UR9, UR8, 0xb, URZ ;  /* 0x0000000b08097899 */ /* 0x000fe400080006ff */
[----:B------:R-:W-:Y:S01]  /*0290*/  USHF.L.U32 UR8, UR8, 0x1, URZ ;  /* 0x0000000108087899 */ /* 0x000fe200080006ff */
[----:B------:R-:W-:Y:S02]  /*02a0*/  UMOV UR4, 0x80 ;  /* 0x0000008000047882 */ /* 0x000fe40000000000 */
[----:B------:R-:W-:-:S04]  /*02b0*/  UIADD3 UR10, UPT, UPT, -UR4, 0x100000, URZ ;  /* 0x00100000040a7890 */ /* 0x000fc8000fffe1ff */
[----:B------:R-:W-:Y:S02]  /*02c0*/  USHF.L.U32 UR11, UR10, 0xb, URZ ;  /* 0x0000000b0a0b7899 */ /* 0x000fe400080006ff */
[----:B------:R-:W-:Y:S02]  /*02d0*/  USHF.L.U32 UR10, UR10, 0x1, URZ ;  /* 0x000000010a0a7899 */ /* 0x000fe400080006ff */
[----:B-1----:R-:W-:Y:S02]  /*02e0*/  ULEA UR5, UR5, UR7, 0x18 ;  /* 0x0000000705057291 */ /* 0x002fe4000f8ec0ff */
[----:B------:R-:W-:-:S04]  /*02f0*/  UIADD3 UR6, UPT, UPT, -UR6, 0x100000, URZ ;  /* 0x0010000006067890 */ /* 0x000fc8000fffe1ff */
[----:B------:R-:W-:Y:S02]  /*0300*/  USHF.L.U32 UR7, UR6, 0xb, URZ ;  /* 0x0000000b06077899 */ /* 0x000fe400080006ff */
[----:B------:R-:W-:Y:S01]  /*0310*/  USHF.L.U32 UR6, UR6, 0x1, URZ ;  /* 0x0000000106067899 */ /* 0x000fe200080006ff */
[----:B------:R-:W1:Y:S11]  /*0320*/  FENCE.VIEW.ASYNC.S ;  /* 0x00000000000073c6 */ /* 0x000e760000000000 */
[----:B-1----:R1:W2:Y:S01]  /*0330*/  SYNCS.EXCH.64 URZ, [UR5+0x31800], UR6 ;  /* 0x0318000605ff75b2 */ /* 0x0022a20008000100 */
[----:B------:R1:W3:Y:S01]  /*0340*/  SYNCS.EXCH.64 URZ, [UR5+0x31820], UR6 ;  /* 0x0318200605ff75b2 */ /* 0x0002e20008000100 */
[----:B------:R1:W4:Y:S01]  /*0350*/  SYNCS.EXCH.64 URZ, [UR5+0x31840], UR8 ;  /* 0x0318400805ff75b2 */ /* 0x0003220008000100 */
[----:B------:R1:W5:Y:S01]  /*0360*/  SYNCS.EXCH.64 URZ, [UR5+0x31808], UR6 ;  /* 0x0318080605ff75b2 */ /* 0x0003620008000100 */
[----:B------:R1:W1:Y:S01]  /*0370*/  SYNCS.EXCH.64 URZ, [UR5+0x31828], UR6 ;  /* 0x0318280605ff75b2 */ /* 0x0002620008000100 */
        /* <DEDUP_REMOVED lines=11> */
[----:B------:R-:W-:Y:S01]  /*0430*/  NOP ;  /* 0x0000000000007918 */ /* 0x000fe20000000000 */
.L_x_6:
[----:B-1----:R-:W-:Y:S05]  /*0440*/  BSYNC.RECONVERGENT B0 ;  /* 0x0000000000007941 */ /* 0x002fea0003800200 */
.L_x_5:
[----:B------:R-:W-:Y:S05]  /*0450*/  BRA `(.L_x_2) ;  /* 0x0000000000b87947 */ /* 0x000fea0003800000 */
.L_x_0:
[----:B------:R-:W1:Y:S01]  /*0460*/  S2UR UR6, SR_CgaCtaId ;  /* 0x00000000000679c3 */ /* 0x000e620000008800 */
[----:B------:R-:W-:Y:S01]  /*0470*/  NOP ;  /* 0x0000000000007918 */ /* 0x000fe20000000000 */
[----:B------:R-:W-:Y:S01]  /*0480*/  UMOV UR4, 0x40 ;  /* 0x0000004000047882 */ /* 0x000fe20000000000 */
[----:B------:R-:W-:Y:S01]  /*0490*/  UMOV UR5, 0x400 ;  /* 0x0000040000057882 */ /* 0x000fe20000000000 */
[----:B-1----:R-:W-:Y:S02]  /*04a0*/  ULEA UR4, UR6, UR4, 0x18 ;  /* 0x0000000406047291 */ /* 0x002fe4000f8ec0ff */
[----:B------:R-:W-:-:S07]  /*04b0*/  ULEA UR5, UR6, UR5, 0x18 ;  /* 0x0000000506057291 */ /* 0x000fce000f8ec0ff */
[----:B------:R-:W1:Y:S02]  /*04c0*/  LDS.U8 R0, [UR4] ;  /* 0x00000004ff007984 */ /* 0x000e640008000000 */
[----:B-1----:R-:W-:-:S13]  /*04d0*/  ISETP.NE.AND P0, PT, R0, RZ, PT ;  /* 0x000000ff0000720c */ /* 0x002fda0003f05270 */
[----:B------:R-:W-:Y:S05]  /*04e0*/  @P0 BRA `(.L_x_7) ;  /* 0x00000000007c0947 */ /* 0x000fea0003800000 */
[----:B------:R-:W-:-:S13]  /*04f0*/  ELECT P0, URZ, PT ;  /* 0x0000000000ff782f */ /* 0x000fda0003800000 */
[----:B------:R-:W-:Y:S05]  /*0500*/  @!P0 BRA `(.L_x_8) ;  /* 0x0000000000848947 */ /* 0x000fea0003800000 */
[----:B------:R-:W-:Y:S01]  /*0510*/  UMOV UR4, 0x10 ;  /* 0x0000001000047882 */ /* 0x000fe20000000000 */
[----:B------:R-:W-:-:S04]  /*0520*/  IMAD.MOV.U32 R2, RZ, RZ, 0xffff ;  /* 0x0000ffffff027424 */ /* 0x000fc800078e00ff */
[----:B------:R-:W-:Y:S04]  /*0530*/  DEPBAR.LE SB1, 0x36 ;  /* 0x00009d800000791a */ /* 0x000fe80000000000 */
[----:B------:R-:W1:Y:S02]  /*0540*/  UTCATOMSWS.FIND_AND_SET.ALIGN UP0, UR4, UR4 ;  /* 0x00000004000475e3 */ /* 0x000e640008000800 */
[----:B-1----:R-:W-:Y:S01]  /*0550*/  PLOP3.LUT P0, PT, PT, PT, UP0, 0x80, 0x8 ;  /* 0x000000000008781c */ /* 0x002fe20003f0f008 */
[----:B------:R-:W-:-:S03]  /*0560*/  IMAD.U32 R5, RZ, RZ, UR4 ;  /* 0x00000004ff057e24 */ /* 0x000fc6000f8e00ff */
[----:B------:R-:W-:-:S04]  /*0570*/  SEL R0, RZ, 0xffffffff, !P0 ;  /* 0xffffffffff007807 */ /* 0x000fc80004000000 */
[----:B------:R-:W-:Y:S01]  /*0580*/  ISETP.NE.AND P0, PT, R0, RZ, PT ;  /* 0x000000ff0000720c */ /* 0x000fe20003f05270 */
[----:B------:R-:W-:-:S12]  /*0590*/  IMAD.MOV.U32 R0, RZ, RZ, 0x1 ;  /* 0x00000001ff007424 */ /* 0x000fd800078e00ff */
[----:B------:R-:W-:Y:S05]  /*05a0*/  @P0 BRA `(.L_x_9) ;  /* 0x0000000000240947 */ /* 0x000fea0003800000 */
.L_x_10:
[----:B------:R-:W-:Y:S05]  /*05b0*/  NANOSLEEP 0x64 ;  /* 0x000000640000795d */ /* 0x000fea0003800000 */
[----:B------:R-:W-:-:S05]  /*05c0*/  UMOV UR4, 0x10 ;  /* 0x0000001000047882 */ /* 0x000fca0000000000 */
[----:B------:R-:W-:Y:S04]  /*05d0*/  DEPBAR.LE SB1, 0x36 ;  /* 0x00009d800000791a */ /* 0x000fe80000000000 */
[----:B------:R-:W1:Y:S02]  /*05e0*/  UTCATOMSWS.FIND_AND_SET.ALIGN UP0, UR4, UR4 ;  /* 0x00000004000475e3 */ /* 0x000e640008000800 */
[----:B-1----:R-:W-:Y:S01]  /*05f0*/  PLOP3.LUT P0, PT, PT, PT, UP0, 0x80, 0x8 ;  /* 0x000000000008781c */ /* 0x002fe20003f0f008 */
[----:B------:R-:W-:-:S03]  /*0600*/  IMAD.U32 R5, RZ, RZ, UR4 ;  /* 0x00000004ff057e24 */ /* 0x000fc6000f8e00ff */
[----:B------:R-:W-:-:S04]  /*0610*/  SEL R4, RZ, 0xffffffff, !P0 ;  /* 0xffffffffff047807 */ /* 0x000fc80004000000 */
[----:B------:R-:W-:-:S13]  /*0620*/  ISETP.NE.AND P0, PT, R4, RZ, PT ;  /* 0x000000ff0400720c */ /* 0x000fda0003f05270 */
[----:B------:R-:W-:Y:S05]  /*0630*/  @!P0 BRA `(.L_x_10) ;  /* 0xfffffffc00dc8947 */ /* 0x000fea000383ffff */
.L_x_9:
[C---:B------:R-:W-:Y:S01]  /*0640*/  VIADD R4, R5.reuse, 0x10 ;  /* 0x0000001005047836 */ /* 0x040fe20000000000 */
[----:B------:R-:W-:Y:S01]  /*0650*/  UMOV UR4, 0x50 ;  /* 0x0000005000047882 */ /* 0x000fe20000000000 */
[----:B------:R-:W-:Y:S01]  /*0660*/  SHF.L.U32 R2, R2, R5, RZ ;  /* 0x0000000502027219 */ /* 0x000fe200000006ff */
[----:B------:R-:W-:Y:S01]  /*0670*/  ULEA UR4, UR6, UR4, 0x18 ;  /* 0x0000000406047291 */ /* 0x000fe2000f8ec0ff */
[----:B------:R-:W-:Y:S01]  /*0680*/  IMAD.SHL.U32 R5, R5, 0x20, RZ ;  /* 0x0000002005057824 */ /* 0x000fe200078e00ff */
[----:B------:R-:W-:-:S04]  /*0690*/  SHF.L.U32 R0, R0, R4, RZ ;  /* 0x0000000400007219 */ /* 0x000fc800000006ff */
[----:B------:R-:W-:-:S05]  /*06a0*/  LOP3.LUT R0, R0, R2, RZ, 0xfc, !PT ;  /* 0x0000000200007212 */ /* 0x000fca00078efcff */
[----:B------:R1:W-:Y:S04]  /*06b0*/  ATOMS.OR RZ, [UR4], R0 ;  /* 0x00000000ffff798c */ /* 0x0003e8000b000004 */
[----:B------:R1:W-:Y:S01]  /*06c0*/  STS [UR5+0x31880], R5 ;  /* 0x03188005ff007988 */ /* 0x0003e20008000805 */
[----:B------:R-:W-:Y:S05]  /*06d0*/  BRA `(.L_x_8) ;  /* 0x0000000000107947 */ /* 0x000fea0003800000 */
.L_x_7:
[----:B------:R-:W-:Y:S02]  /*06e0*/  MOV R0, 0xffffffff ;  /* 0xffffffff00007802 */ /* 0x000fe40000000f00 */
[----:B------:R-:W-:-:S03]  /*06f0*/  MOV R4, 0x720 ;  /* 0x0000072000047802 */ /* 0x000fc60000000f00 */
[----:B------:R1:W-:Y:S04]  /*0700*/  STS [UR5+0x31880], R0 ;  /* 0x03188000ff007988 */ /* 0x0003e80008000805 */
[----:B-1----:R-:W-:Y:S05]  /*0710*/  CALL.REL.NOINC `($__internal_1_$__cuda_sm10x_tcgen05_guardrail_trap_phase_invalid_during_alloc) ;  /* 0x0000003400d07944 */ /* 0x002fea0003c00000 */
.L_x_8:
[----:B------:R-:W-:Y:S05]  /*0720*/  WARPSYNC.ALL ;  /* 0x0000000000007948 */ /* 0x000fea0003800000 */
[----:B------:R-:W-:Y:S01]  /*0730*/  NOP ;  /* 0x0000000000007918 */ /* 0x000fe20000000000 */
.L_x_2:
[----:B-1----:R-:W1:Y:S01]  /*0740*/  LDC R0, c[0x0][0x388] ;  /* 0x0000e200ff007b82 */ /* 0x002e620000000800 */
[----:B------:R-:W5:Y:S07]  /*0750*/  S2R R21, SR_LANEID ;  /* 0x0000000000157919 */ /* 0x000f6e0000000000 */
[----:B--2345:R-:W-:Y:S01]  /*0760*/  BAR.SYNC.DEFER_BLOCKING 0x0 ;  /* 0x0000000000007b1d */ /* 0x03cfe20000010000 */
[----:B------:R-:W-:Y:S02]  /*0770*/  ISETP.NE.AND P0, PT, R3, RZ, PT ;  /* 0x000000ff0300720c */ /* 0x000fe40003f05270 */
[----:B-1----:R-:W-:-:S04]  /*0780*/  IADD3 R0, PT, PT, R0, 0x7f, RZ ;  /* 0x0000007f00007810 */ /* 0x002fc80007ffe0ff */
[----:B------:R-:W-:-:S05]  /*0790*/  SHF.R.U32.HI R34, RZ, 0x7, R0 ;  /* 0x00000007ff227819 */ /* 0x000fca0000011600 */
[----:B------:R-:W-:Y:S02]  /*07a0*/  IMAD R22, R34, 0x16, RZ ;  /* 0x0000001622167824 */ /* 0x000fe400078e02ff */
[----:B------:R-:W-:Y:S05]  /*07b0*/  @!P0 BRA `(.L_x_11) ;  /* 0x00000010002c8947 */ /* 0x000fea0003800000 */
[----:B------:R-:W-:Y:S01]  /*07c0*/  ISETP.NE.AND P0, PT, R3, 0x1, PT ;  /* 0x000000010300780c */ /* 0x000fe20003f05270 */
[----:B------:R-:W1:-:S12]  /*07d0*/  S2UR UR5, SR_CgaCtaId ;  /* 0x00000000000579c3 */ /* 0x000e580000008800 */
[----:B------:R-:W-:Y:S05]  /*07e0*/  @!P0 BRA `(.L_x_12) ;  /* 0x0000000400948947 */ /* 0x000fea0003800000 */
[----:B------:R-:W-:-:S13]  /*07f0*/  ISETP.NE.AND P0, PT, R3, 0x2, PT ;  /* 0x000000020300780c */ /* 0x000fda0003f05270 */
[----:B------:R-:W-:Y:S05]  /*0800*/  @P0 BRA `(.L_x_13) ;  /* 0x00000018007c0947 */ /* 0x000fea0003800000 */
[----:B------:R-:W2:Y:S02]  /*0810*/  S2UR UR4, SR_CTAID.X ;  /* 0x00000000000479c3 */ /* 0x000ea40000002500 */
[----:B--2---:R-:W-:-:S13]  /*0820*/  ISETP.LE.U32.AND P0, PT, R22, UR4, PT ;  /* 0x0000000416007c0c */ /* 0x004fda000bf03070 */
[----:B-1----:R-:W-:Y:S05]  /*0830*/  @P0 EXIT ;  /* 0x000000000000094d */ /* 0x002fea0003800000 */
[----:B------:R-:W-:Y:S01]  /*0840*/  SHF.R.U32.HI R20, RZ, 0x3, R21 ;  /* 0x00000003ff147819 */ /* 0x000fe20000011615 */
[----:B------:R-:W-:Y:S01]  /*0850*/  ULOP3.LUT UR4, URZ, UR4, URZ, 0x33, !UPT ;  /* 0x00000004ff047292 */ /* 0x000fe2000f8e33ff */
[----:B------:R-:W-:Y:S02]  /*0860*/  HFMA2 R15, -RZ, RZ, 0, 0 ;  /* 0x00000000ff0f7431 */ /* 0x000fe400000001ff */
[----:B------:R-:W-:Y:S01]  /*0870*/  IMAD.MOV.U32 R16, RZ, RZ, RZ ;  /* 0x000000ffff107224 */ /* 0x000fe200078e00ff */
[C---:B------:R-:W-:Y:S01]  /*0880*/  LOP3.LUT R19, R20.reuse, 0x1, RZ, 0x3c, !PT ;  /* 0x0000000114137812 */ /* 0x040fe200078e3cff */
[C---:B------:R-:W-:Y:S01]  /*0890*/  IMAD.SHL.U32 R0, R20.reuse, 0x20, RZ ;  /* 0x0000002014007824 */ /* 0x040fe200078e00ff */
[----:B------:R-:W-:Y:S01]  /*08a0*/  LOP3.LUT R18, R20, 0x2, RZ, 0x3c, !PT ;  /* 0x0000000214127812 */ /* 0x000fe200078e3cff */
[----:B------:R-:W-:Y:S01]  /*08b0*/  VIADD R25, R22, UR4 ;  /* 0x0000000416197c36 */ /* 0x000fe20008000000 */
[----:B------:R-:W-:Y:S01]  /*08c0*/  LOP3.LUT R17, R20, 0x3, RZ, 0x3c, !PT ;  /* 0x0000000314117812 */ /* 0x000fe200078e3cff */
[----:B------:R-:W-:Y:S01]  /*08d0*/  IMAD R20, R21, 0x4, R20 ;  /* 0x0000000415147824 */ /* 0x000fe200078e0214 */
[C---:B------:R-:W-:Y:S01]  /*08e0*/  LOP3.LUT R23, R0.reuse, 0x20, RZ, 0x3c, !PT ;  /* 0x0000002000177812 */ /* 0x040fe200078e3cff */
[----:B------:R-:W-:Y:S01]  /*08f0*/  IMAD.HI.U32 R25, R25, -0x24149e11, RZ ;  /* 0xdbeb61ef19197827 */ /* 0x000fe200078e00ff */
[C---:B------:R-:W-:Y:S01]  /*0900*/  LOP3.LUT R22, R0.reuse, 0x40, RZ, 0x3c, !PT ;  /* 0x0000004000167812 */ /* 0x040fe200078e3cff */
[----:B------:R-:W-:Y:S01]  /*0910*/  UMOV UR5, URZ ;  /* 0x000000ff00057c82 */ /* 0x000fe20008000000 */
[C---:B------:R-:W-:Y:S01]  /*0920*/  IADD3 R24, PT, PT, R0.reuse, R21, RZ ;  /* 0x0000001500187210 */ /* 0x040fe20007ffe0ff */
[C---:B------:R-:W-:Y:S01]  /*0930*/  IMAD R19, R21.reuse, 0x4, R19 ;  /* 0x0000000415137824 */ /* 0x040fe200078e0213 */
[----:B------:R-:W-:Y:S01]  /*0940*/  LOP3.LUT R0, R0, 0x60, RZ, 0x3c, !PT ;  /* 0x0000006000007812 */ /* 0x000fe200078e3cff */
[C---:B------:R-:W-:Y:S01]  /*0950*/  IMAD R18, R21.reuse, 0x4, R18 ;  /* 0x0000000415127824 */ /* 0x040fe200078e0212 */
[----:B------:R-:W-:Y:S01]  /*0960*/  LEA R17, R21, R17, 0x2 ;  /* 0x0000001115117211 */ /* 0x000fe200078e10ff */
[----:B------:R-:W-:Y:S01]  /*0970*/  IMAD.IADD R23, R23, 0x1, R21 ;  /* 0x0000000117177824 */ /* 0x000fe200078e0215 */
[----:B------:R-:W-:Y:S01]  /*0980*/  SHF.R.U32.HI R25, RZ, 0x7, R25 ;  /* 0x00000007ff197819 */ /* 0x000fe20000011619 */
[----:B------:R-:W-:Y:S01]  /*0990*/  IMAD.IADD R22, R22, 0x1, R21 ;  /* 0x0000000116167824 */ /* 0x000fe200078e0215 */
[----:B------:R-:W-:-:S07]  /*09a0*/  IADD3 R21, PT, PT, R0, R21, RZ ;  /* 0x0000001500157210 */ /* 0x000fce0007ffe0ff */
.L_x_17:
[----:B------:R-:W1:Y:S01]  /*09b0*/  S2R R0, SR_CgaCtaId ;  /* 0x0000000000007919 */ /* 0x000e620000008800 */
[----:B------:R-:W-:Y:S01]  /*09c0*/  MOV R2, 0x400 ;  /* 0x0000040000027802 */ /* 0x000fe20000000f00 */
[----:B------:R-:W-:-:S03]  /*09d0*/  UMOV UR4, URZ ;  /* 0x000000ff00047c82 */ /* 0x000fc60008000000 */
[----:B-1---5:R-:W-:-:S07]  /*09e0*/  LEA R0, R0, R2, 0x18 ;  /* 0x0000000200007211 */ /* 0x022fce00078ec0ff */
.L_x_16:
[----:B------:R-:W-:Y:S01]  /*09f0*/  LEA R2, R15, R0, 0x3 ;  /* 0x000000000f027211 */ /* 0x000fe200078e18ff */
[----:B------:R-:W-:Y:S01]  /*0a00*/  ULOP3.LUT UP0, URZ, UR4, 0x3, URZ, 0xc0, !UPT ;  /* 0x0000000304ff7892 */ /* 0x000fe2000f80c0ff */
[----:B-----5:R-:W-:-:S04]  /*0a10*/  SHF.L.U32 R4, R16, 0x1f, RZ ;  /* 0x0000001f10047819 */ /* 0x020fc800000006ff */
[----:B------:R-:W1:Y:S02]  /*0a20*/  SYNCS.PHASECHK.TRANS64.TRYWAIT P0, [R2+URZ+0x31800], R4 ;  /* 0x03180004020075a7 */ /* 0x000e6400080011ff */
[----:B-1----:R-:W-:Y:S05]  /*0a30*/  @!P0 BRA `(.L_x_14) ;  /* 0x00000030000c8947 */ /* 0x002fea0003800000 */
.L_x_48:
[----:B------:R-:W-:Y:S05]  /*0a40*/  BRA.U UP0, `(.L_x_15) ;  /* 0x0000000100bc7547 */ /* 0x000fea000b800000 */
[C-C-:B------:R-:W-:Y:S02]  /*0a50*/  IMAD R11, R15.reuse, 0x200, R0.reuse ;  /* 0x000002000f0b7824 */ /* 0x140fe400078e0200 */
[----:B------:R-:W-:Y:S02]  /*0a60*/  IMAD R3, R15, 0x400, R0 ;  /* 0x000004000f037824 */ /* 0x000fe400078e0200 */
[--C-:B------:R-:W-:Y:S01]  /*0a70*/  IMAD R10, R24, 0x4, R11.reuse ;  /* 0x00000004180a7824 */ /* 0x100fe200078e020b */
[-C--:B------:R-:W-:Y:S01]  /*0a80*/  LEA R9, R23, R11.reuse, 0x2 ;  /* 0x0000000b17097211 */ /* 0x080fe200078e10ff */
[--C-:B------:R-:W-:Y:S01]  /*0a90*/  IMAD R7, R22, 0x4, R11.reuse ;  /* 0x0000000416077824 */ /* 0x100fe200078e020b */
[-C--:B-1----:R-:W-:Y:S01]  /*0aa0*/  LEA R5, R21, R11.reuse, 0x2 ;  /* 0x0000000b15057211 */ /* 0x082fe200078e10ff */
[----:B------:R-:W-:Y:S01]  /*0ab0*/  IMAD R4, R19, 0x4, R11 ;  /* 0x0000000413047824 */ /* 0x000fe200078e020b */
[-C--:B------:R-:W-:Y:S01]  /*0ac0*/  LEA R8, R20, R11.reuse, 0x2 ;  /* 0x0000000b14087211 */ /* 0x080fe200078e10ff */
[----:B------:R-:W1:Y:S01]  /*0ad0*/  LDS R10, [R10+0x30000] ;  /* 0x030000000a0a7984 */ /* 0x000e620000000800 */
[----:B------:R-:W-:Y:S01]  /*0ae0*/  LEA R6, R18, R11, 0x2 ;  /* 0x0000000b12067211 */ /* 0x000fe200078e10ff */
[----:B------:R-:W-:Y:S01]  /*0af0*/  IMAD R12, R23, 0x4, R3 ;  /* 0x00000004170c7824 */ /* 0x000fe200078e0203 */
[----:B------:R-:W-:Y:S01]  /*0b00*/  LEA R14, R24, R3, 0x2 ;  /* 0x00000003180e7211 */ /* 0x000fe200078e10ff */
[----:B------:R-:W2:Y:S04]  /*0b10*/  LDS R9, [R9+0x30000] ;  /* 0x0300000009097984 */ /* 0x000ea80000000800 */
[----:B------:R-:W3:Y:S04]  /*0b20*/  LDS R7, [R7+0x30000] ;  /* 0x0300000007077984 */ /* 0x000ee80000000800 */
[----:B------:R-:W4:Y:S01]  /*0b30*/  LDS R5, [R5+0x30000] ;  /* 0x0300000005057984 */ /* 0x000f220000000800 */
[----:B------:R-:W-:-:S03]  /*0b40*/  NOP ;  /* 0x0000000000007918 */ /* 0x000fc60000000000 */
[----:B-1----:R1:W-:Y:S04]  /*0b50*/  STS [R8+0x30000], R10 ;  /* 0x0300000a08007388 */ /* 0x0023e80000000800 */
[----:B--2---:R2:W-:Y:S04]  /*0b60*/  STS [R4+0x30000], R9 ;  /* 0x0300000904007388 */ /* 0x0045e80000000800 */
[----:B---3--:R3:W-:Y:S01]  /*0b70*/  STS [R6+0x30000], R7 ;  /* 0x0300000706007388 */ /* 0x0087e20000000800 */
[----:B-1----:R-:W-:Y:S01]  /*0b80*/  LEA R10, R22, R3, 0x2 ;  /* 0x00000003160a7211 */ /* 0x002fe200078e10ff */
[----:B------:R-:W-:-:S02]  /*0b90*/  IMAD R8, R21, 0x4, R3 ;  /* 0x0000000415087824 */ /* 0x000fc400078e0203 */
[----:B--2---:R-:W-:Y:S01]  /*0ba0*/  IMAD R4, R17, 0x4, R11 ;  /* 0x0000000411047824 */ /* 0x004fe200078e020b */
[----:B---3--:R-:W-:-:S04]  /*0bb0*/  LEA R6, R20, R3, 0x2 ;  /* 0x0000000314067211 */ /* 0x008fc800078e10ff */
[----:B----4-:R1:W-:Y:S04]  /*0bc0*/  STS [R4+0x30000], R5 ;  /* 0x0300000504007388 */ /* 0x0103e80000000800 */
[----:B------:R-:W2:Y:S04]  /*0bd0*/  LDS R13, [R14+0x30800] ;  /* 0x030800000e0d7984 */ /* 0x000ea80000000800 */
[----:B------:R-:W3:Y:S04]  /*0be0*/  LDS R11, [R12+0x30800] ;  /* 0x030800000c0b7984 */ /* 0x000ee80000000800 */
[----:B------:R-:W4:Y:S04]  /*0bf0*/  LDS R9, [R10+0x30800] ;  /* 0x030800000a097984 */ /* 0x000f280000000800 */
[----:B------:R-:W5:Y:S01]  /*0c00*/  LDS R7, [R8+0x30800] ;  /* 0x0308000008077984 */ /* 0x000f620000000800 */
[----:B------:R-:W-:Y:S01]  /*0c10*/  NOP ;  /* 0x0000000000007918 */ /* 0x000fe20000000000 */
[----:B-1----:R-:W-:Y:S01]  /*0c20*/  IMAD R5, R19, 0x4, R3 ;  /* 0x0000000413057824 */ /* 0x002fe200078e0203 */
[----:B------:R-:W-:-:S02]  /*0c30*/  LEA R4, R18, R3, 0x2 ;  /* 0x0000000312047211 */ /* 0x000fc400078e10ff */
[----:B------:R-:W-:Y:S01]  /*0c40*/  LEA R3, R17, R3, 0x2 ;  /* 0x0000000311037211 */ /* 0x000fe200078e10ff */
[----:B--2---:R-:W-:Y:S04]  /*0c50*/  STS [R6+0x30800], R13 ;  /* 0x0308000d06007388 */ /* 0x004fe80000000800 */
[----:B---3--:R-:W-:Y:S04]  /*0c60*/  STS [R5+0x30800], R11 ;  /* 0x0308000b05007388 */ /* 0x008fe80000000800 */
[----:B----4-:R-:W-:Y:S04]  /*0c70*/  STS [R4+0x30800], R9 ;  /* 0x0308000904007388 */ /* 0x010fe80000000800 */
[----:B-----5:R-:W-:Y:S04]  /*0c80*/  STS [R3+0x30800], R7 ;  /* 0x0308000703007388 */ /* 0x020fe80000000800 */
[----:B------:R-:W1:Y:S04]  /*0c90*/  LDS R14, [R14+0x30a00] ;  /* 0x030a00000e0e7984 */ /* 0x000e680000000800 */
[----:B------:R-:W2:Y:S04]  /*0ca0*/  LDS R12, [R12+0x30a00] ;  /* 0x030a00000c0c7984 */ /* 0x000ea80000000800 */
[----:B------:R-:W3:Y:S04]  /*0cb0*/  LDS R10, [R10+0x30a00] ;  /* 0x030a00000a0a7984 */ /* 0x000ee80000000800 */
[----:B------:R-:W4:Y:S01]  /*0cc0*/  LDS R8, [R8+0x30a00] ;  /* 0x030a000008087984 */ /* 0x000f220000000800 */
[----:B------:R-:W-:-:S03]  /*0cd0*/  NOP ;  /* 0x0000000000007918 */ /* 0x000fc60000000000 */
[----:B-1----:R5:W-:Y:S04]  /*0ce0*/  STS [R6+0x30a00], R14 ;  /* 0x030a000e06007388 */ /* 0x002be80000000800 */
[----:B--2---:R5:W-:Y:S04]  /*0cf0*/  STS [R5+0x30a00], R12 ;  /* 0x030a000c05007388 */ /* 0x004be80000000800 */
[----:B---3--:R5:W-:Y:S04]  /*0d00*/  STS [R4+0x30a00], R10 ;  /* 0x030a000a04007388 */ /* 0x008be80000000800 */
[----:B----4-:R5:W-:Y:S01]  /*0d10*/  STS [R3+0x30a00], R8 ;  /* 0x030a000803007388 */ /* 0x010be20000000800 */
[----:B------:R1:W-:Y:S06]  /*0d20*/  MEMBAR.ALL.CTA ;  /* 0x0000000000007992 */ /* 0x0003ec0000008000 */
[----:B-1----:R-:W2:Y:S02]  /*0d30*/  FENCE.VIEW.ASYNC.S ;  /* 0x00000000000073c6 */ /* 0x002ea40000000000 */
.L_x_15:
[C---:B------:R-:W-:Y:S01]  /*0d40*/  ISETP.NE.AND P0, PT, R15.reuse, 0x3, PT ;  /* 0x000000030f00780c */ /* 0x040fe20003f05270 */
[----:B------:R-:W-:Y:S01]  /*0d50*/  VIADD R15, R15, 0x1 ;  /* 0x000000010f0f7836 */ /* 0x000fe20000000000 */
[----:B------:R-:W-:Y:S01]  /*0d60*/  UIADD3 UR4, UPT, UPT, UR4, 0x1, URZ ;  /* 0x0000000104047890 */ /* 0x000fe2000fffe0ff */
[----:B-1----:R-:W-:-:S03]  /*0d70*/  VIADD R2, R2, 0x31840 ;  /* 0x0003184002027836 */ /* 0x002fc60000000000 */
[----:B------:R-:W-:Y:S01]  /*0d80*/  SEL R15, R15, RZ, P0 ;  /* 0x000000ff0f0f7207 */ /* 0x000fe20000000000 */
[----:B------:R-:W-:Y:S01]  /*0d90*/  UISETP.NE.AND UP0, UPT, UR4, 0x38, UPT ;  /* 0x000000380400788c */ /* 0x000fe2000bf05270 */
[----:B------:R-:W-:Y:S02]  /*0da0*/  PRMT R2, RZ, 0x654, R2 ;  /* 0x00000654ff027816 */ /* 0x000fe40000000002 */
[----:B------:R-:W-:Y:S02]  /*0db0*/  ISETP.NE.AND P0, PT, R15, RZ, PT ;  /* 0x000000ff0f00720c */ /* 0x000fe40003f05270 */
[----:B--2---:R1:W-:Y:S02]  /*0dc0*/  SYNCS.ARRIVE.TRANS64.RED.A1T0 RZ, [R2+URZ], RZ ;  /* 0x000000ff02ff79a7 */ /* 0x0043e400081004ff */
[----:B-1----:R-:W-:-:S04]  /*0dd0*/  SEL R2, RZ, 0x1, P0 ;  /* 0x00000001ff027807 */ /* 0x002fc80000000000 */
[----:B------:R-:W-:Y:S01]  /*0de0*/  LOP3.LUT R16, R16, R2, RZ, 0x3c, !PT ;  /* 0x0000000210107212 */ /* 0x000fe200078e3cff */
[----:B------:R-:W-:Y:S06]  /*0df0*/  BRA.U UP0, `(.L_x_16) ;  /* 0xfffffff900fc7547 */ /* 0x000fec000b83ffff */
[----:B------:R-:W-:-:S13]  /*0e00*/  ISETP.NE.AND P0, PT, R25, UR5, PT ;  /* 0x0000000519007c0c */ /* 0x000fda000bf05270 */
[----:B------:R-:W-:Y:S05]  /*0e10*/  @!P0 EXIT ;  /* 0x000000000000894d */ /* 0x000fea0003800000 */
[----:B------:R-:W-:Y:S01]  /*0e20*/  UIADD3 UR5, UPT, UPT, UR5, 0x1, URZ ;  /* 0x0000000105057890 */ /* 0x000fe2000fffe0ff */
[----:B------:R-:W-:Y:S05]  /*0e30*/  BRA `(.L_x_17) ;  /* 0xfffffff800dc7947 */ /* 0x000fea000383ffff */
.L_x_12:
[----:B-1----:R-:W-:-:S09]  /*0e40*/  UISETP.NE.AND UP0, UPT, UR5, URZ, UPT ;  /* 0x000000ff0500728c */ /* 0x002fd2000bf05270 */
[----:B------:R-:W-:Y:S05]  /*0e50*/  BRA.U UP0, `(.L_x_13) ;  /* 0x0000001100e87547 */ /* 0x000fea000b800000 */
[----:B------:R-:W1:Y:S01]  /*0e60*/  S2UR UR4, SR_CTAID.X ;  /* 0x00000000000479c3 */ /* 0x000e620000002500 */
[----:B------:R-:W-:Y:S02]  /*0e70*/  UMOV UR8, 0x400 ;  /* 0x0000040000087882 */ /* 0x000fe40000000000 */
[----:B------:R-:W-:-:S04]  /*0e80*/  ULEA UR8, UR5, UR8, 0x18 ;  /* 0x0000000805087291 */ /* 0x000fc8000f8ec0ff */
[----:B------:R-:W-:Y:S02]  /*0e90*/  UIADD3 UR5, UPT, UPT, UR8, 0x18000, URZ ;  /* 0x0001800008057890 */ /* 0x000fe4000fffe0ff */
[----:B------:R-:W-:Y:S02]  /*0ea0*/  UIADD3 UR6, UPT, UPT, UR8, 0x8000, URZ ;  /* 0x0000800008067890 */ /* 0x000fe4000fffe0ff */
[----:B------:R-:W-:Y:S02]  /*0eb0*/  USHF.R.U32.HI UR5, URZ, 0x4, UR5 ;  /* 0x00000004ff057899 */ /* 0x000fe40008011605 */
[----:B------:R-:W-:Y:S02]  /*0ec0*/  USHF.R.U32.HI UR6, URZ, 0x4, UR6 ;  /* 0x00000004ff067899 */ /* 0x000fe40008011606 */
[----:B------:R-:W-:Y:S01]  /*0ed0*/  ULOP3.LUT UR5, UR5, 0x3fc0, URZ, 0xc0, !UPT ;  /* 0x00003fc005057892 */ /* 0x000fe2000f8ec0ff */
[----:B-1----:R-:W-:-:S13]  /*0ee0*/  ISETP.LE.U32.AND P0, PT, R22, UR4, PT ;  /* 0x0000000416007c0c */ /* 0x002fda000bf03070 */
[----:B------:R-:W-:Y:S05]  /*0ef0*/  @P0 EXIT ;  /* 0x000000000000094d */ /* 0x000fea0003800000 */
[----:B------:R-:W-:Y:S01]  /*0f00*/  ULOP3.LUT UR4, URZ, UR4, URZ, 0x33, !UPT ;  /* 0x00000004ff047292 */ /* 0x000fe2000f8e33ff */
[----:B------:R-:W-:Y:S01]  /*0f10*/  IMAD.U32 R5, RZ, RZ, UR5 ;  /* 0x00000005ff057e24 */ /* 0x000fe2000f8e00ff */
[----:B------:R-:W-:Y:S01]  /*0f20*/  ULOP3.LUT UR6, UR6, 0x3fc0, URZ, 0xc0, !UPT ;  /* 0x00003fc006067892 */ /* 0x000fe2000f8ec0ff */
[C---:B------:R-:W-:Y:S01]  /*0f30*/  ISETP.GE.U32.AND P0, PT, R21.reuse, 0x4, PT ;  /* 0x000000041500780c */ /* 0x040fe20003f06070 */
[----:B------:R-:W-:Y:S01]  /*0f40*/  IMAD.MOV.U32 R4, RZ, RZ, RZ ;  /* 0x000000ffff047224 */ /* 0x000fe200078e00ff */
[----:B------:R-:W-:Y:S01]  /*0f50*/  UMOV UR17, URZ ;  /* 0x000000ff00117c82 */ /* 0x000fe20008000000 */
[----:B------:R-:W-:Y:S01]  /*0f60*/  VIADD R3, R22, UR4 ;  /* 0x0000000416037c36 */ /* 0x000fe20008000000 */
[----:B------:R-:W-:Y:S01]  /*0f70*/  UMOV UR15, URZ ;  /* 0x000000ff000f7c82 */ /* 0x000fe20008000000 */
[C---:B------:R-:W-:Y:S01]  /*0f80*/  IMAD R5, R21.reuse, 0x600, R5 ;  /* 0x0000060015057824 */ /* 0x040fe200078e0205 */
[----:B------:R-:W-:Y:S01]  /*0f90*/  LEA R6, R21, UR6, 0xa ;  /* 0x0000000615067c11 */ /* 0x000fe2000f8e50ff */
[----:B------:R-:W-:Y:S01]  /*0fa0*/  IMAD.HI.U32 R3, R3, -0x24149e11, RZ ;  /* 0xdbeb61ef03037827 */ /* 0x000fe200078e00ff */
[----:B------:R-:W-:Y:S01]  /*0fb0*/  UMOV UR6, 0x180 ;  /* 0x0000018000067882 */ /* 0x000fe20000000000 */
[----:B------:R-:W-:Y:S01]  /*0fc0*/  UMOV UR7, 0x184 ;  /* 0x0000018400077882 */ /* 0x000fe20000000000 */
[----:B------:R-:W-:Y:S01]  /*0fd0*/  SEL R6, R6, RZ, !P0 ;  /* 0x000000ff06067207 */ /* 0x000fe20004000000 */
[----:B------:R-:W-:Y:S01]  /*0fe0*/  UMOV UR4, 0x180 ;  /* 0x0000018000047882 */ /* 0x000fe20000000000 */
[----:B------:R-:W-:Y:S01]  /*0ff0*/  SEL R5, R5, RZ, !P0 ;  /* 0x000000ff05057207 */ /* 0x000fe20004000000 */
[----:B------:R-:W-:Y:S01]  /*1000*/  UMOV UR5, 0x184 ;  /* 0x0000018400057882 */ /* 0x000fe20000000000 */
[----:B------:R-:W-:-:S07]  /*1010*/  SHF.R.U32.HI R3, RZ, 0x7, R3 ;  /* 0x00000007ff037819 */ /* 0x000fce0000011603 */
.L_x_24:
[----:B------:R-:W-:Y:S02]  /*1020*/  USHF.R.U32.HI UR10, URZ, 0x1, UR17 ;  /* 0x00000001ff0a7899 */ /* 0x000fe40008011611 */
[----:B------:R-:W-:Y:S02]  /*1030*/  USHF.L.U32 UR9, UR17, 0x3, URZ ;  /* 0x0000000311097899 */ /* 0x000fe400080006ff */
[----:B------:R-:W-:Y:S02]  /*1040*/  ULOP3.LUT UR10, UR10, 0x1, URZ, 0xc, !UPT ;  /* 0x000000010a0a7892 */ /* 0x000fe4000f8e0cff */
[----:B------:R-:W-:Y:S02]  /*1050*/  ULOP3.LUT UR9, UR9, 0x8, URZ, 0xc0, !UPT ;  /* 0x0000000809097892 */ /* 0x000fe4000f8ec0ff */
[----:B------:R-:W-:Y:S02]  /*1060*/  USHF.L.U32 UR10, UR10, 0x1f, URZ ;  /* 0x0000001f0a0a7899 */ /* 0x000fe400080006ff */
[----:B------:R-:W-:-:S02]  /*1070*/  ULOP3.LUT UR12, UR17, 0x1, URZ, 0xc0, !UPT ;  /* 0x00000001110c7892 */ /* 0x000fc4000f8ec0ff */
[----:B------:R-:W-:Y:S01]  /*1080*/  MOV R0, UR9 ;  /* 0x0000000900007c02 */ /* 0x000fe20008000f00 */
[----:B------:R-:W-:Y:S01]  /*1090*/  UIADD3 UR9, UPT, UPT, UR8, UR9, URZ ;  /* 0x0000000908097290 */ /* 0x000fe2000fffe0ff */
[----:B------:R-:W-:Y:S01]  /*10a0*/  MOV R2, UR10 ;  /* 0x0000000a00027c02 */ /* 0x000fe20008000f00 */
[----:B------:R-:W-:Y:S02]  /*10b0*/  UIMAD UR12, UR12, 0xc0, URZ ;  /* 0x000000c00c0c78a4 */ /* 0x000fe4000f8e02ff */
[----:B------:R-:W-:Y:S01]  /*10c0*/  UIADD3 UR11, UPT, UPT, UR9, 0x31860, URZ ;  /* 0x00031860090b7890 */ /* 0x000fe2000fffe0ff */
[----:B------:R-:W1:Y:S02]  /*10d0*/  SYNCS.PHASECHK.TRANS64.TRYWAIT P0, [R0+UR8+0x31870], R2 ;  /* 0x03187002000075a7 */ /* 0x000e640008001108 */
[----:B-1----:R-:W-:Y:S09]  /*10e0*/  @!P0 BRA `(.L_x_18) ;  /* 0x0000002800788947 */ /* 0x002ff20003800000 */
.L_x_50:
[----:B------:R-:W-:Y:S01]  /*10f0*/  NOP ;  /* 0x0000000000007918 */ /* 0x000fe20000000000 */
[----:B------:R-:W-:-:S05]  /*1100*/  UMOV UR16, URZ ;  /* 0x000000ff00107c82 */ /* 0x000fca0008000000 */
.L_x_23:
[----:B------:R-:W-:Y:S01]  /*1110*/  ULEA UR10, UR15, UR8, 0x3 ;  /* 0x000000080f0a7291 */ /* 0x000fe2000f8e18ff */
[----:B-1----:R-:W-:Y:S01]  /*1120*/  SHF.L.U32 R9, R4, 0x1f, RZ ;  /* 0x0000001f04097819 */ /* 0x002fe200000006ff */
[----:B------:R-:W-:Y:S01]  /*1130*/  ULOP3.LUT UP0, UR14, UR16, 0x2, URZ, 0xc0, !UPT ;  /* 0x00000002100e7892 */ /* 0x000fe2000f80c0ff */
[----:B------:R-:W-:Y:S06]  /*1140*/  MOV R0, UR15 ;  /* 0x0000000f00007c02 */ /* 0x000fec0008000f00 */
[----:B------:R-:W1:Y:S02]  /*1150*/  SYNCS.PHASECHK.TRANS64.TRYWAIT P0, [UR10+0x31840], R9 ;  /* 0x03184009ff0075a7 */ /* 0x000e64000800110a */
[----:B-12---:R-:W-:Y:S05]  /*1160*/  @!P0 BRA `(.L_x_19) ;  /* 0x0000002800788947 */ /* 0x006fea0003800000 */
.L_x_52:
[----:B------:R-:W-:Y:S01]  /*1170*/  NOP ;  /* 0x0000000000007918 */ /* 0x000fe20000000000 */
[----:B------:R-:W-:Y:S05]  /*1180*/  BRA.U UP0, `(.L_x_20) ;  /* 0x0000000100487547 */ /* 0x000fea000b800000 */
[----:B------:R-:W-:Y:S02]  /*1190*/  ULEA UR22, UR15, UR8, 0x9 ;  /* 0x000000080f167291 */ /* 0x000fe4000f8e48ff */
[----:B------:R-:W-:Y:S02]  /*11a0*/  ULEA UR9, UR15, UR8, 0xa ;  /* 0x000000080f097291 */ /* 0x000fe4000f8e50ff */
[----:B------:R-:W-:Y:S02]  /*11b0*/  UIADD3 UR22, UPT, UPT, UR22, 0x30000, URZ ;  /* 0x0003000016167890 */ /* 0x000fe4000fffe0ff */
[----:B------:R-:W-:Y:S02]  /*11c0*/  UIADD3 UR13, UPT, UPT, UR9, 0x30800, URZ ;  /* 0x00030800090d7890 */ /* 0x000fe4000fffe0ff */
[----:B------:R-:W-:Y:S02]  /*11d0*/  UIADD3 UR9, UPT, UPT, UR9, 0x30a00, URZ ;  /* 0x00030a0009097890 */ /* 0x000fe4000fffe0ff */
[----:B------:R-:W-:Y:S02]  /*11e0*/  USHF.R.U32.HI UR22, URZ, 0x4, UR22 ;  /* 0x00000004ff167899 */ /* 0x000fe40008011616 */
[----:B------:R-:W-:Y:S02]  /*11f0*/  USHF.R.U32.HI UR13, URZ, 0x4, UR13 ;  /* 0x00000004ff0d7899 */ /* 0x000fe4000801160d */
[----:B------:R-:W-:Y:S02]  /*1200*/  USHF.R.U32.HI UR9, URZ, 0x4, UR9 ;  /* 0x00000004ff097899 */ /* 0x000fe40008011609 */
[----:B------:R-:W-:Y:S02]  /*1210*/  ULOP3.LUT UR18, UR22, 0x3fe0, URZ, 0xc0, !UPT ;  /* 0x00003fe016127892 */ /* 0x000fe4000f8ec0ff */
[----:B------:R-:W-:Y:S02]  /*1220*/  ULOP3.LUT UR20, UR13, 0x3fc0, URZ, 0xc0, !UPT ;  /* 0x00003fc00d147892 */ /* 0x000fe4000f8ec0ff */
[----:B------:R-:W-:Y:S01]  /*1230*/  ULOP3.LUT UR22, UR9, 0x3fe0, URZ, 0xc0, !UPT ;  /* 0x00003fe009167892 */ /* 0x000fe2000f8ec0ff */
[----:B------:R-:W-:Y:S01]  /*1240*/  UMOV UR19, 0x4008 ;  /* 0x0000400800137882 */ /* 0x000fe20000000000 */
[----:B------:R-:W-:Y:S01]  /*1250*/  UMOV UR21, 0x4008 ;  /* 0x0000400800157882 */ /* 0x000fe20000000000 */
[----:B------:R-:W-:Y:S02]  /*1260*/  UMOV UR23, 0x4008 ;  /* 0x0000400800177882 */ /* 0x000fe40000000000 */
[----:B------:R2:W-:Y:S02]  /*1270*/  UTCCP.T.S.4x32dp128bit tmem[0x180], gdesc[UR18] ;  /* 0x00018012ff0079e7 */ /* 0x0005e40009100000 */
[----:B------:R2:W-:Y:S02]  /*1280*/  UTCCP.T.S.4x32dp128bit tmem[0x184], gdesc[UR20] ;  /* 0x00018414ff0079e7 */ /* 0x0005e40009100000 */
[----:B------:R2:W-:Y:S01]  /*1290*/  UTCCP.T.S.4x32dp128bit tmem[0x188], gdesc[UR22] ;  /* 0x00018816ff0079e7 */ /* 0x0005e20009100000 */
[----:B------:R-:W-:Y:S02]  /*12a0*/  NOP ;  /* 0x0000000000007918 */ /* 0x000fe40000000000 */
.L_x_20:
[----:B------:R-:W-:Y:S01]  /*12b0*/  UISETP.NE.AND UP0, UPT, UR15, 0x3, UPT ;  /* 0x000000030f00788c */ /* 0x000fe2000bf05270 */
[----:B-1----:R-:W-:Y:S01]  /*12c0*/  SHFL.IDX PT, R2, R6, R0, 0x1f ;  /* 0x00001f0006027589 */ /* 0x002fe200000e0000 */
[----:B------:R-:W-:Y:S01]  /*12d0*/  UIADD3 UR9, UPT, UPT, UR15, 0x1, URZ ;  /* 0x000000010f097890 */ /* 0x000fe2000fffe0ff */
[----:B------:R-:W-:Y:S03]  /*12e0*/  NOP ;  /* 0x0000000000007918 */ /* 0x000fe60000000000 */
[----:B------:R-:W-:Y:S03]  /*12f0*/  USEL UR9, UR9, URZ, UP0 ;  /* 0x000000ff09097287 */ /* 0x000fe60008000000 */
[----:B------:R-:W1:Y:S01]  /*1300*/  SHFL.IDX PT, R0, R5, R0, 0x1f ;  /* 0x00001f0005007589 */ /* 0x000e6200000e0000 */
[----:B------:R-:W-:Y:S02]  /*1310*/  USHF.L.U32 UR15, UR14, 0x4, URZ ;  /* 0x000000040e0f7899 */ /* 0x000fe400080006ff */
[----:B------:R-:W-:Y:S02]  /*1320*/  ULEA UR13, UR9, UR8, 0x3 ;  /* 0x00000008090d7291 */ /* 0x000fe4000f8e18ff */
[----:B------:R-:W-:Y:S01]  /*1330*/  ULEA UR14, UR14, 0x8b0, 0xd ;  /* 0x000008b00e0e7891 */ /* 0x000fe2000f8e68ff */
[----:B------:R-:W-:Y:S01]  /*1340*/  ISETP.NE.AND P0, PT, RZ, UR9, PT ;  /* 0x00000009ff007c0c */ /* 0x000fe2000bf05270 */
[----:B------:R-:W-:Y:S02]  /*1350*/  UISETP.NE.AND UP0, UPT, UR16, URZ, UPT ;  /* 0x000000ff1000728c */ /* 0x000fe4000bf05270 */
[----:B------:R-:W-:Y:S02]  /*1360*/  UPRMT UR15, UR15, 0x5410, UR14 ;  /* 0x000054100f0f7896 */ /* 0x000fe4000800000e */
[----:B------:R-:W-:Y:S01]  /*1370*/  UIADD3 UR10, UPT, UPT, UR10, 0x31820, URZ ;  /* 0x000318200a0a7890 */ /* 0x000fe2000fffe0ff */
[----:B------:R-:W-:Y:S01]  /*1380*/  UMOV UR14, URZ ;  /* 0x000000ff000e7c82 */ /* 0x000fe20008000000 */
[----:B--2---:R-:W-:Y:S01]  /*1390*/  UMOV UR21, 0x40004040 ;  /* 0x4000404000157882 */ /* 0x004fe20000000000 */
[----:B------:R-:W-:Y:S01]  /*13a0*/  UMOV UR19, 0x40004040 ;  /* 0x4000404000137882 */ /* 0x000fe20000000000 */
[----:B------:R-:W-:Y:S01]  /*13b0*/  UMOV UR25, 0x40004040 ;  /* 0x4000404000197882 */ /* 0x000fe20000000000 */
[----:B------:R-:W-:Y:S01]  /*13c0*/  UMOV UR23, 0x40004040 ;  /* 0x4000404000177882 */ /* 0x000fe20000000000 */
[----:B------:R-:W-:Y:S01]  /*13d0*/  UMOV UR29, 0x40004040 ;  /* 0x40004040001d7882 */ /* 0x000fe20000000000 */
[----:B------:R-:W-:Y:S01]  /*13e0*/  UMOV UR27, 0x40004040 ;  /* 0x40004040001b7882 */ /* 0x000fe20000000000 */
[----:B------:R-:W-:Y:S01]  /*13f0*/  UMOV UR33, 0x40004040 ;  /* 0x4000404000217882 */ /* 0x000fe20000000000 */
[----:B------:R-:W-:Y:S01]  /*1400*/  UMOV UR31, 0x40004040 ;  /* 0x40004040001f7882 */ /* 0x000fe20000000000 */
[----:B-1----:R-:W-:Y:S02]  /*1410*/  R2UR UR18, R0 ;  /* 0x00000000001272ca */ /* 0x002fe400000e0000 */
[----:B------:R-:W-:Y:S02]  /*1420*/  R2UR UR20, R2 ;  /* 0x00000000021472ca */ /* 0x000fe400000e0000 */
[----:B------:R-:W-:Y:S04]  /*1430*/  SEL R0, RZ, 0x1, P0 ;  /* 0x00000001ff007807 */ /* 0x000fe80000000000 */
[----:B------:R-:W-:Y:S01]  /*1440*/  LOP3.LUT R4, R4, R0, RZ, 0x3c, !PT ;  /* 0x0000000004047212 */ /* 0x000fe200078e3cff */
[----:B------:R-:W-:Y:S04]  /*1450*/  IMAD.U32 R0, RZ, RZ, UR9 ;  /* 0x00000009ff007e24 */ /* 0x000fe8000f8e00ff */
[----:B------:R-:W-:Y:S01]  /*1460*/  UIADD3 UR22, UPT, UPT, UR18, 0x2, URZ ;  /* 0x0000000212167890 */ /* 0x000fe2000fffe0ff */
[----:B------:R-:W-:Y:S01]  /*1470*/  IMAD.U32 R9, R4, -0x80000000, RZ ;  /* 0x8000000004097824 */ /* 0x000fe200078e00ff */
[----:B------:R-:W-:Y:S01]  /*1480*/  UIADD3 UR24, UPT, UPT, UR20, 0x2, URZ ;  /* 0x0000000214187890 */ /* 0x000fe2000fffe0ff */
[----:B------:R1:W-:Y:S01]  /*1490*/  UTCQMMA gdesc[UR20], gdesc[UR18], tmem[UR12], tmem[UR14], idesc[UR15], tmem[UR6], UP0 ;  /* 0x00060e1214007dea */ /* 0x0003e2000800030c */
[----:B------:R-:W-:Y:S02]  /*14a0*/  UIADD3 UR28, UPT, UPT, UR20, 0x4, URZ ;  /* 0x00000004141c7890 */ /* 0x000fe4000fffe0ff */
[----:B------:R-:W-:Y:S02]  /*14b0*/  UIADD3 UR26, UPT, UPT, UR18, 0x4, URZ ;  /* 0x00000004121a7890 */ /* 0x000fe4000fffe0ff */
[----:B------:R-:W-:Y:S02]  /*14c0*/  UIADD3 UR32, UPT, UPT, UR20, 0x6, URZ ;  /* 0x0000000614207890 */ /* 0x000fe4000fffe0ff */
[----:B------:R-:W-:Y:S01]  /*14d0*/  UIADD3 UR30, UPT, UPT, UR18, 0x6, URZ ;  /* 0x00000006121e7890 */ /* 0x000fe2000fffe0ff */
[----:B------:R1:W-:Y:S04]  /*14e0*/  UTCQMMA gdesc[UR24], gdesc[UR22], tmem[UR12], tmem[UR14], idesc[UR15], tmem[UR6], UPT ;  /* 0x00060e1618007dea */ /* 0x0003e8000b80030c */
[----:B------:R1:W-:Y:S04]  /*14f0*/  UTCQMMA gdesc[UR28], gdesc[UR26], tmem[UR12], tmem[UR14], idesc[UR15], tmem[UR6], UPT ;  /* 0x00060e1a1c007dea */ /* 0x0003e8000b80030c */
[----:B------:R1:W-:Y:S01]  /*1500*/  UTCQMMA gdesc[UR32], gdesc[UR30], tmem[UR12], tmem[UR14], idesc[UR15], tmem[UR6], UPT ;  /* 0x00060e1e20007dea */ /* 0x0003e2000b80030c */
[----:B------:R1:W-:Y:S01]  /*1510*/  UTCBAR [UR10], URZ ;  /* 0x000000ff0a0073e9 */ /* 0x0003e200080000ff */
[----:B------:R-:W2:Y:S02]  /*1520*/  SYNCS.PHASECHK.TRANS64.TRYWAIT P0, [UR13+0x31840], R9 ;  /* 0x03184009ff0075a7 */ /* 0x000ea4000800110d */
[----:B-12---:R-:W-:Y:S05]  /*1530*/  @!P0 BRA `(.L_x_21) ;  /* 0x0000002400a08947 */ /* 0x006fea0003800000 */
.L_x_54:
[----:B------:R-:W-:Y:S01]  /*1540*/  UIADD3 UR10, UPT, UPT, UR16, 0x1, URZ ;  /* 0x00000001100a7890 */ /* 0x000fe2000fffe0ff */
[----:B-1----:R-:W1:Y:S01]  /*1550*/  SHFL.IDX PT, R2, R6, R0, 0x1f ;  /* 0x00001f0006027589 */ /* 0x002e6200000e0000 */
[----:B------:R-:W-:Y:S02]  /*1560*/  UIADD3 UR13, UPT, UPT, UR13, 0x31820, URZ ;  /* 0x000318200d0d7890 */ /* 0x000fe4000fffe0ff */
[----:B------:R-:W-:Y:S05]  /*1570*/  USHF.L.U32 UR14, UR10, 0xd, URZ ;  /* 0x0000000d0a0e7899 */ /* 0x000fea00080006ff */
[----:B------:R-:W2:Y:S01]  /*1580*/  SHFL.IDX PT, R0, R5, R0, 0x1f ;  /* 0x00001f0005007589 */ /* 0x000ea200000e0000 */
[----:B------:R-:W-:Y:S01]  /*1590*/  USHF.L.U32 UR15, UR10, 0x4, URZ ;  /* 0x000000040a0f7899 */ /* 0x000fe200080006ff */
[----:B------:R-:W-:Y:S01]  /*15a0*/  NOP ;  /* 0x0000000000007918 */ /* 0x000fe20000000000 */
[----:B------:R-:W-:Y:S01]  /*15b0*/  ULOP3.LUT UR14, UR14, 0x6000, URZ, 0xc0, !UPT ;  /* 0x000060000e0e7892 */ /* 0x000fe2000f8ec0ff */
[----:B------:R-:W-:Y:S01]  /*15c0*/  NOP ;  /* 0x0000000000007918 */ /* 0x000fe20000000000 */
[----:B------:R-:W-:Y:S02]  /*15d0*/  ULOP3.LUT UR15, UR15, 0x30, URZ, 0xc0, !UPT ;  /* 0x000000300f0f7892 */ /* 0x000fe4000f8ec0ff */
[----:B------:R-:W-:Y:S02]  /*15e0*/  ULOP3.LUT UR14, UR14, 0x8b0, URZ, 0xfc, !UPT ;  /* 0x000008b00e0e7892 */ /* 0x000fe4000f8efcff */
[----:B------:R-:W-:Y:S02]  /*15f0*/  UISETP.NE.AND UP0, UPT, UR10, 0x37, UPT ;  /* 0x000000370a00788c */ /* 0x000fe4000bf05270 */
[----:B------:R-:W-:Y:S01]  /*1600*/  UPRMT UR15, UR15, 0x5410, UR14 ;  /* 0x000054100f0f7896 */ /* 0x000fe2000800000e */
[----:B------:R-:W-:Y:S02]  /*1610*/  UMOV UR21, 0x40004040 ;  /* 0x4000404000157882 */ /* 0x000fe40000000000 */
[----:B------:R-:W-:Y:S01]  /*1620*/  UMOV UR14, URZ ;  /* 0x000000ff000e7c82 */ /* 0x000fe20008000000 */
[----:B------:R-:W-:Y:S01]  /*1630*/  UMOV UR19, 0x40004040 ;  /* 0x4000404000137882 */ /* 0x000fe20000000000 */
[----:B------:R-:W-:Y:S01]  /*1640*/  UMOV UR25, 0x40004040 ;  /* 0x4000404000197882 */ /* 0x000fe20000000000 */
[----:B------:R-:W-:Y:S01]  /*1650*/  UMOV UR23, 0x40004040 ;  /* 0x4000404000177882 */ /* 0x000fe20000000000 */
[----:B------:R-:W-:Y:S01]  /*1660*/  UMOV UR29, 0x40004040 ;  /* 0x40004040001d7882 */ /* 0x000fe20000000000 */
[----:B-1----:R-:W-:Y:S01]  /*1670*/  R2UR UR20, R2 ;  /* 0x00000000021472ca */ /* 0x002fe200000e0000 */
[----:B------:R-:W-:Y:S01]  /*1680*/  UMOV UR27, 0x40004040 ;  /* 0x40004040001b7882 */ /* 0x000fe20000000000 */
[----:B--2---:R-:W-:Y:S01]  /*1690*/  R2UR UR18, R0 ;  /* 0x00000000001272ca */ /* 0x004fe200000e0000 */
[----:B------:R-:W-:Y:S01]  /*16a0*/  UMOV UR33, 0x40004040 ;  /* 0x4000404000217882 */ /* 0x000fe20000000000 */
[----:B------:R-:W-:Y:S09]  /*16b0*/  UMOV UR31, 0x40004040 ;  /* 0x40004040001f7882 */ /* 0x000ff20000000000 */
[----:B------:R-:W-:Y:S02]  /*16c0*/  UIADD3 UR24, UPT, UPT, UR20, 0x2, URZ ;  /* 0x0000000214187890 */ /* 0x000fe4000fffe0ff */
[----:B------:R-:W-:Y:S01]  /*16d0*/  UIADD3 UR22, UPT, UPT, UR18, 0x2, URZ ;  /* 0x0000000212167890 */ /* 0x000fe2000fffe0ff */
[----:B------:R1:W-:Y:S01]  /*16e0*/  UTCQMMA gdesc[UR20], gdesc[UR18], tmem[UR12], tmem[UR14], idesc[UR15], tmem[UR4], UPT ;  /* 0x00040e1214007dea */ /* 0x0003e2000b80030c */
        /* <DEDUP_REMOVED lines=8> */
[----:B------:R-:W-:Y:S05]  /*1770*/  BRA.U UP0, `(.L_x_22) ;  /* 0x0000000100087547 */ /* 0x000fea000b800000 */
[----:B------:R2:W-:Y:S01]  /*1780*/  UTCBAR [UR11], URZ ;  /* 0x000000ff0b0073e9 */ /* 0x0005e200080000ff */
[----:B------:R-:W-:Y:S01]  /*1790*/  NOP ;  /* 0x0000000000007918 */ /* 0x000fe20000000000 */
.L_x_22:
[----:B------:R-:W-:Y:S02]  /*17a0*/  UISETP.NE.AND UP0, UPT, UR9, 0x3, UPT ;  /* 0x000000030900788c */ /* 0x000fe4000bf05270 */
[----:B------:R-:W-:Y:S02]  /*17b0*/  UIADD3 UR9, UPT, UPT, UR9, 0x1, URZ ;  /* 0x0000000109097890 */ /* 0x000fe4000fffe0ff */
[----:B------:R-:W-:Y:S02]  /*17c0*/  UIADD3 UR16, UPT, UPT, UR16, 0x2, URZ ;  /* 0x0000000210107890 */ /* 0x000fe4000fffe0ff */
[----:B-1----:R-:W-:Y:S02]  /*17d0*/  USEL UR15, UR9, URZ, UP0 ;  /* 0x000000ff090f7287 */ /* 0x002fe40008000000 */
[----:B------:R-:W-:Y:S04]  /*17e0*/  UISETP.NE.AND UP0, UPT, UR16, 0x38, UPT ;  /* 0x000000381000788c */ /* 0x000fe8000bf05270 */
[----:B------:R-:W-:Y:S04]  /*17f0*/  ISETP.NE.AND P0, PT, RZ, UR15, PT ;  /* 0x0000000fff007c0c */ /* 0x000fe8000bf05270 */
[----:B------:R-:W-:Y:S04]  /*1800*/  SEL R0, RZ, 0x1, P0 ;  /* 0x00000001ff007807 */ /* 0x000fe80000000000 */
[----:B------:R-:W-:Y:S01]  /*1810*/  LOP3.LUT R4, R4, R0, RZ, 0x3c, !PT ;  /* 0x0000000004047212 */ /* 0x000fe200078e3cff */
[----:B------:R-:W-:Y:S06]  /*1820*/  BRA.U UP0, `(.L_x_23) ;  /* 0xfffffff900387547 */ /* 0x000fec000b83ffff */
[----:B------:R-:W-:-:S13]  /*1830*/  ISETP.NE.AND P0, PT, R3, UR17, PT ;  /* 0x0000001103007c0c */ /* 0x000fda000bf05270 */
[----:B--2---:R-:W-:Y:S05]  /*1840*/  @!P0 EXIT ;  /* 0x000000000000894d */ /* 0x004fea0003800000 */
[----:B------:R-:W-:Y:S01]  /*1850*/  UIADD3 UR17, UPT, UPT, UR17, 0x1, URZ ;  /* 0x0000000111117890 */ /* 0x000fe2000fffe0ff */
[----:B------:R-:W-:Y:S11]  /*1860*/  BRA `(.L_x_24) ;  /* 0xfffffff400ec7947 */ /* 0x000ff6000383ffff */
.L_x_11:
[----:B------:R-:W-:-:S13]  /*1870*/  ELECT P0, URZ, PT ;  /* 0x0000000000ff782f */ /* 0x000fda0003800000 */
[----:B------:R-:W-:Y:S05]  /*1880*/  @!P0 BRA `(.L_x_13) ;  /* 0x00000008005c8947 */ /* 0x000fea0003800000 */
[----:B------:R-:W1:Y:S02]  /*1890*/  S2R R3, SR_CTAID.X ;  /* 0x0000000000037919 */ /* 0x000e640000002500 */
[----:B-1----:R-:W-:-:S13]  /*18a0*/  ISETP.GE.U32.AND P0, PT, R3, R22, PT ;  /* 0x000000160300720c */ /* 0x002fda0003f06070 */
[----:B------:R-:W-:Y:S05]  /*18b0*/  @P0 EXIT ;  /* 0x000000000000094d */ /* 0x000fea0003800000 */
[----:B------:R-:W1:Y:S01]  /*18c0*/  LDC.64 R12, c[0x0][0x348] ;  /* 0x0000d200ff0c7b82 */ /* 0x000e620000000a00 */
[----:B------:R-:W-:Y:S02]  /*18d0*/  LOP3.LUT R0, RZ, R3, RZ, 0x33, !PT ;  /* 0x00000003ff007212 */ /* 0x000fe400078e33ff */
[----:B------:R-:W-:Y:S01]  /*18e0*/  CS2R R10, SRZ ;  /* 0x00000000000a7805 */ /* 0x000fe2000001ff00 */
[----:B------:R-:W-:Y:S02]  /*18f0*/  IMAD.MOV.U32 R2, RZ, RZ, R3 ;  /* 0x000000ffff027224 */ /* 0x000fe400078e0003 */
[----:B------:R-:W-:-:S04]  /*1900*/  IMAD.IADD R0, R22, 0x1, R0 ;  /* 0x0000000116007824 */ /* 0x000fc800078e0200 */
[----:B------:R-:W-:-:S05]  /*1910*/  IMAD.HI.U32 R0, R0, -0x24149e11, RZ ;  /* 0xdbeb61ef00007827 */ /* 0x000fca00078e00ff */
[----:B------:R-:W-:-:S07]  /*1920*/  SHF.R.U32.HI R0, RZ, 0x7, R0 ;  /* 0x00000007ff007819 */ /* 0x000fce0000011600 */
.L_x_30:
[----:B------:R-:W-:-:S05]  /*1930*/  IMAD.HI.U32 R9, R2, -0x45d1745d, RZ ;  /* 0xba2e8ba302097827 */ /* 0x000fca00078e00ff */
[----:B------:R-:W-:-:S05]  /*1940*/  SHF.R.U32.HI R9, RZ, 0x8, R9 ;  /* 0x00000008ff097819 */ /* 0x000fca0000011609 */
[C---:B------:R-:W-:Y:S02]  /*1950*/  IMAD R7, R9.reuse, -0x10, R34 ;  /* 0xfffffff009077824 */ /* 0x040fe400078e0222 */
[----:B------:R-:W-:Y:S01]  /*1960*/  IMAD R8, R9, -0x160, R2 ;  /* 0xfffffea009087824 */ /* 0x000fe200078e0202 */
[----:B------:R-:W-:Y:S02]  /*1970*/  MOV R2, 0x19b0 ;  /* 0x000019b000027802 */ /* 0x000fe40000000f00 */
[----:B------:R-:W-:Y:S02]  /*1980*/  VIMNMX.U32 R7, PT, PT, R7, 0x10, PT ;  /* 0x0000001007077848 */ /* 0x000fe40003fe0000 */
[----:B------:R-:W-:Y:S02]  /*1990*/  LOP3.LUT R5, R8, 0xffff, RZ, 0xc0, !PT ;  /* 0x0000ffff08057812 */ /* 0x000fe400078ec0ff */
[----:B-1----:R-:W-:Y:S05]  /*19a0*/  CALL.REL.NOINC `($__internal_3_$__cuda_sm20_div_u16) ;  /* 0x0000002400447944 */ /* 0x002fea0003c00000 */
[----:B------:R-:W-:Y:S01]  /*19b0*/  PRMT R7, R7, 0x9910, RZ ;  /* 0x0000991007077816 */ /* 0x000fe200000000ff */
[----:B------:R-:W1:Y:S01]  /*19c0*/  S2R R2, SR_CgaCtaId ;  /* 0x0000000000027919 */ /* 0x000e620000008800 */
[C---:B------:R-:W-:Y:S01]  /*19d0*/  PRMT R4, R41.reuse, 0x9910, RZ ;  /* 0x0000991029047816 */ /* 0x040fe200000000ff */
[----:B------:R-:W-:Y:S01]  /*19e0*/  HFMA2 R14, -RZ, RZ, 0, 0 ;  /* 0x00000000ff0e7431 */ /* 0x000fe200000001ff */
[----:B------:R-:W-:Y:S02]  /*19f0*/  LOP3.LUT R6, R41, 0xffff, RZ, 0xc0, !PT ;  /* 0x0000ffff29067812 */ /* 0x000fe400078ec0ff */
[----:B------:R-:W-:Y:S01]  /*1a00*/  MOV R5, 0x400 ;  /* 0x0000040000057802 */ /* 0x000fe20000000f00 */
[----:B------:R-:W-:Y:S02]  /*1a10*/  IMAD R4, R7, R4, RZ ;  /* 0x0000000407047224 */ /* 0x000fe400078e02ff */
[----:B------:R-:W-:Y:S02]  /*1a20*/  IMAD R6, R6, 0xc0, RZ ;  /* 0x000000c006067824 */ /* 0x000fe400078e02ff */
[----:B------:R-:W-:-:S05]  /*1a30*/  IMAD.MOV R4, RZ, RZ, -R4 ;  /* 0x000000ffff047224 */ /* 0x000fca00078e0a04 */
[----:B------:R-:W-:-:S05]  /*1a40*/  PRMT R4, R4, 0x7710, RZ ;  /* 0x0000771004047816 */ /* 0x000fca00000000ff */
[----:B------:R-:W-:-:S05]  /*1a50*/  IMAD.IADD R4, R8, 0x1, R4 ;  /* 0x0000000108047824 */ /* 0x000fca00078e0204 */
[----:B------:R-:W-:-:S05]  /*1a60*/  LOP3.LUT R4, R4, 0xffff, RZ, 0xc0, !PT ;  /* 0x0000ffff04047812 */ /* 0x000fca00078ec0ff */
[----:B------:R-:W-:Y:S01]  /*1a70*/  IMAD R4, R9, 0x10, R4 ;  /* 0x0000001009047824 */ /* 0x000fe200078e0204 */
[----:B-1----:R-:W-:Y:S01]  /*1a80*/  LEA R2, R2, R5, 0x18 ;  /* 0x0000000502027211 */ /* 0x002fe200078ec0ff */
[----:B------:R-:W-:-:S03]  /*1a90*/  IMAD.MOV.U32 R9, RZ, RZ, 0x100 ;  /* 0x00000100ff097424 */ /* 0x000fc600078e00ff */
[----:B------:R-:W-:-:S07]  /*1aa0*/  SHF.L.U32 R7, R4, 0x7, RZ ;  /* 0x0000000704077819 */ /* 0x000fce00000006ff */
.L_x_29:
[----:B------:R-:W-:Y:S01]  /*1ab0*/  LOP3.LUT R10, R10, 0x1, RZ, 0x3c, !PT ;  /* 0x000000010a0a7812 */ /* 0x000fe200078e3cff */
[----:B------:R-:W-:Y:S05]  /*1ac0*/  YIELD ;  /* 0x0000000000007946 */ /* 0x000fea0003800000 */
[----:B------:R-:W-:-:S04]  /*1ad0*/  SHF.L.U32 R4, R10, 0x1f, RZ ;  /* 0x0000001f0a047819 */ /* 0x000fc800000006ff */
[----:B-1----:R-:W1:Y:S02]  /*1ae0*/  SYNCS.PHASECHK.TRANS64.TRYWAIT P0, [R2+URZ+0x31820], R4 ;  /* 0x03182004020075a7 */ /* 0x002e6400080011ff */
[----:B-12---:R-:W-:Y:S05]  /*1af0*/  @!P0 BRA `(.L_x_25) ;  /* 0x00000020004c8947 */ /* 0x006fea0003800000 */
.L_x_56:
[----:B------:R-:W2:Y:S01]  /*1b00*/  LDCU.64 UR12, c[0x0][0x348] ;  /* 0x00006900ff0c77ac */ /* 0x000ea20008000a00 */
[C---:B------:R-:W-:Y:S01]  /*1b10*/  IADD3 R18, P1, PT, R12.reuse, 0x40, RZ ;  /* 0x000000400c127810 */ /* 0x040fe20007f3e0ff */
[----:B-1----:R-:W-:Y:S01]  /*1b20*/  IMAD.MOV.U32 R5, RZ, RZ, 0xa500 ;  /* 0x0000a500ff057424 */ /* 0x002fe200078e00ff */
[----:B------:R-:W-:Y:S01]  /*1b30*/  IADD3 R16, P0, PT, R12, 0xc0, RZ ;  /* 0x000000c00c107810 */ /* 0x000fe20007f1e0ff */
[----:B------:R-:W-:Y:S01]  /*1b40*/  UMOV UR20, 0x0 ;  /* 0x0000000000147882 */ /* 0x000fe20000000000 */
[----:B------:R-:W-:Y:S01]  /*1b50*/  R2UR UR10, R9 ;  /* 0x00000000090a72ca */ /* 0x000fe200000e0000 */
[--C-:B------:R-:W-:Y:S01]  /*1b60*/  IMAD.X R19, RZ, RZ, R13.reuse, P1 ;  /* 0x000000ffff137224 */ /* 0x100fe200008e060d */
[----:B------:R-:W-:Y:S01]  /*1b70*/  R2UR UR16, R2 ;  /* 0x00000000021072ca */ /* 0x000fe200000e0000 */
[----:B------:R-:W-:Y:S01]  /*1b80*/  IMAD.X R17, RZ, RZ, R13, P0 ;  /* 0x000000ffff117224 */ /* 0x000fe200000e060d */
[----:B------:R-:W-:Y:S01]  /*1b90*/  R2UR UR11, R7 ;  /* 0x00000000070b72ca */ /* 0x000fe200000e0000 */
[----:B------:R-:W-:Y:S01]  /*1ba0*/  UMOV UR21, 0x10000000 ;  /* 0x1000000000157882 */ /* 0x000fe20000000000 */
[----:B------:R-:W-:Y:S01]  /*1bb0*/  R2UR UR28, R18 ;  /* 0x00000000121c72ca */ /* 0x000fe200000e0000 */
[----:B------:R-:W-:Y:S01]  /*1bc0*/  IMAD.U32 R4, R10, -0x80000000, RZ ;  /* 0x800000000a047824 */ /* 0x000fe200078e00ff */
[----:B------:R-:W-:-:S02]  /*1bd0*/  R2UR UR29, R19 ;  /* 0x00000000131d72ca */ /* 0x000fc400000e0000 */
[----:B------:R-:W-:Y:S02]  /*1be0*/  R2UR UR7, R6 ;  /* 0x00000000060772ca */ /* 0x000fe400000e0000 */
[----:B------:R-:W-:Y:S01]  /*1bf0*/  R2UR UR26, R16 ;  /* 0x00000000101a72ca */ /* 0x000fe200000e0000 */
[----:B--2---:R-:W-:Y:S01]  /*1c00*/  UIADD3 UR24, UP1, UPT, UR12, 0x140, URZ ;  /* 0x000001400c187890 */ /* 0x004fe2000ff3e0ff */
[----:B------:R-:W-:Y:S01]  /*1c10*/  R2UR UR27, R17 ;  /* 0x00000000111b72ca */ /* 0x000fe200000e0000 */
[----:B------:R-:W-:Y:S01]  /*1c20*/  UIADD3 UR22, UP0, UPT, UR12, 0x1c0, URZ ;  /* 0x000001c00c167890 */ /* 0x000fe2000ff1e0ff */
[----:B------:R-:W-:Y:S01]  /*1c30*/  R2UR UR15, R14 ;  /* 0x000000000e0f72ca */ /* 0x000fe200000e0000 */
[----:B------:R-:W-:Y:S02]  /*1c40*/  UIADD3 UR10, UPT, UPT, UR10, -0x100, URZ ;  /* 0xffffff000a0a7890 */ /* 0x000fe4000fffe0ff */
[----:B------:R-:W-:Y:S02]  /*1c50*/  UIADD3 UR8, UPT, UPT, UR16, 0x8000, URZ ;  /* 0x0000800010087890 */ /* 0x000fe4000fffe0ff */
[----:B------:R-:W-:-:S02]  /*1c60*/  UIADD3 UR9, UPT, UPT, UR16, 0x31800, URZ ;  /* 0x0003180010097890 */ /* 0x000fc4000fffe0ff */
[----:B------:R-:W-:Y:S02]  /*1c70*/  UIADD3 UR4, UPT, UPT, UR16, 0x18000, URZ ;  /* 0x0001800010047890 */ /* 0x000fe4000fffe0ff */
[----:B------:R-:W-:Y:S02]  /*1c80*/  UIADD3 UR12, UPT, UPT, UR16, 0x30000, URZ ;  /* 0x00030000100c7890 */ /* 0x000fe4000fffe0ff */
[----:B------:R-:W-:Y:S02]  /*1c90*/  UIADD3.X UR25, UPT, UPT, URZ, UR13, URZ, UP1, !UPT ;  /* 0x0000000dff197290 */ /* 0x000fe40008ffe4ff */
[----:B------:R-:W-:Y:S01]  /*1ca0*/  UIADD3 UR16, UPT, UPT, UR16, 0x30800, URZ ;  /* 0x0003080010107890 */ /* 0x000fe2000fffe0ff */
[----:B------:R1:W-:Y:S01]  /*1cb0*/  UTMALDG.2D [UR8], [UR28], desc[UR20] ;  /* 0x000014081c0075b4 */ /* 0x0003e20008009000 */
[----:B------:R-:W-:Y:S01]  /*1cc0*/  UIADD3.X UR23, UPT, UPT, URZ, UR13, URZ, UP0, !UPT ;  /* 0x0000000dff177290 */ /* 0x000fe200087fe4ff */
[----:B------:R-:W-:Y:S01]  /*1cd0*/  UMOV UR5, UR9 ;  /* 0x0000000900057c82 */ /* 0x000fe20008000000 */
[----:B------:R-:W-:Y:S01]  /*1ce0*/  UMOV UR6, UR10 ;  /* 0x0000000a00067c82 */ /* 0x000fe20008000000 */
[----:B------:R-:W-:Y:S01]  /*1cf0*/  UMOV UR14, UR11 ;  /* 0x0000000b000e7c82 */ /* 0x000fe20008000000 */
[----:B------:R-:W-:Y:S01]  /*1d00*/  UMOV UR13, UR9 ;  /* 0x00000009000d7c82 */ /* 0x000fe20008000000 */
[----:B------:R-:W-:Y:S01]  /*1d10*/  UMOV UR18, UR7 ;  /* 0x0000000700127c82 */ /* 0x000fe20008000000 */
[----:B------:R1:W-:Y:S01]  /*1d20*/  UTMALDG.2D [UR4], [UR26], desc[UR20] ;  /* 0x000014041a0075b4 */ /* 0x0003e20008009000 */
[----:B------:R-:W-:Y:S01]  /*1d30*/  UMOV UR19, UR15 ;  /* 0x0000000f00137c82 */ /* 0x000fe20008000000 */
[----:B------:R-:W-:Y:S01]  /*1d40*/  UMOV UR17, UR9 ;  /* 0x0000000900117c82 */ /* 0x000fe20008000000 */
[----:B------:R1:W-:Y:S01]  /*1d50*/  UTMALDG.2D [UR12], [UR24], desc[UR20] ;  /* 0x0000140c180075b4 */ /* 0x0003e20008009000 */
[----:B------:R1:W-:Y:S01]  /*1d60*/  UTMALDG.2D [UR16], [UR22], desc[UR20] ;  /* 0x00001410160075b4 */ /* 0x0003e20008009000 */
[----:B------:R1:W-:Y:S01]  /*1d70*/  SYNCS.ARRIVE.TRANS64 RZ, [R2+URZ+0x31800], R5 ;  /* 0x0318000502ff79a7 */ /* 0x0003e200080000ff */
[----:B------:R-:W2:Y:S02]  /*1d80*/  SYNCS.PHASECHK.TRANS64.TRYWAIT P0, [R2+URZ+0x31828], R4 ;  /* 0x03182804020075a7 */ /* 0x000ea400080011ff */
[----:B-12---:R-:W-:Y:S05]  /*1d90*/  @!P0 BRA `(.L_x_26) ;  /* 0x0000001c00c08947 */ /* 0x006fea0003800000 */
.L_x_58:
[----:B------:R-:W-:Y:S01]  /*1da0*/  R2UR UR10, R9 ;  /* 0x00000000090a72ca */ /* 0x000fe200000e0000 */
[----:B------:R-:W-:Y:S01]  /*1db0*/  IMAD.MOV.U32 R8, RZ, RZ, 0xa000 ;  /* 0x0000a000ff087424 */ /* 0x000fe200078e00ff */
[----:B------:R-:W-:Y:S01]  /*1dc0*/  R2UR UR4, R2 ;  /* 0x00000000020472ca */ /* 0x000fe200000e0000 */
[----:B------:R-:W-:Y:S01]  /*1dd0*/  UMOV UR14, 0x0 ;  /* 0x00000000000e7882 */ /* 0x000fe20000000000 */
[----:B------:R-:W-:Y:S01]  /*1de0*/  R2UR UR16, R18 ;  /* 0x00000000121072ca */ /* 0x000fe200000e0000 */
[----:B------:R-:W-:Y:S01]  /*1df0*/  UMOV UR15, 0x10000000 ;  /* 0x10000000000f7882 */ /* 0x000fe20000000000 */
[----:B------:R-:W-:Y:S02]  /*1e00*/  R2UR UR17, R19 ;  /* 0x00000000131172ca */ /* 0x000fe400000e0000 */
[----:B------:R-:W-:Y:S02]  /*1e10*/  R2UR UR11, R7 ;  /* 0x00000000070b72ca */ /* 0x000fe400000e0000 */
[----:B------:R-:W-:-:S02]  /*1e20*/  R2UR UR12, R16 ;  /* 0x00000000100c72ca */ /* 0x000fc400000e0000 */
[----:B------:R-:W-:Y:S01]  /*1e30*/  R2UR UR13, R17 ;  /* 0x00000000110d72ca */ /* 0x000fe200000e0000 */
[----:B------:R-:W-:Y:S01]  /*1e40*/  UIADD3 UR10, UPT, UPT, UR10, -0x80, URZ ;  /* 0xffffff800a0a7890 */ /* 0x000fe2000fffe0ff */
[----:B------:R-:W-:Y:S01]  /*1e50*/  R2UR UR7, R6 ;  /* 0x00000000060772ca */ /* 0x000fe200000e0000 */
[----:B------:R-:W-:Y:S02]  /*1e60*/  UIADD3 UR8, UPT, UPT, UR4, 0xc000, URZ ;  /* 0x0000c00004087890 */ /* 0x000fe4000fffe0ff */
[----:B------:R-:W-:Y:S02]  /*1e70*/  UIADD3 UR9, UPT, UPT, UR4, 0x31808, URZ ;  /* 0x0003180804097890 */ /* 0x000fe4000fffe0ff */
[----:B------:R-:W-:Y:S01]  /*1e80*/  UIADD3 UR4, UPT, UPT, UR4, 0x1e000, URZ ;  /* 0x0001e00004047890 */ /* 0x000fe2000fffe0ff */
[----:B------:R-:W-:-:S04]  /*1e90*/  UMOV UR6, UR10 ;  /* 0x0000000a00067c82 */ /* 0x000fc80008000000 */
[----:B------:R-:W-:Y:S02]  /*1ea0*/  UMOV UR5, UR9 ;  /* 0x0000000900057c82 */ /* 0x000fe40008000000 */
[----:B------:R2:W-:Y:S02]  /*1eb0*/  UTMALDG.2D [UR8], [UR16], desc[UR14] ;  /* 0x00000e08100075b4 */ /* 0x0005e40008009000 */
[----:B------:R2:W-:Y:S01]  /*1ec0*/  UTMALDG.2D [UR4], [UR12], desc[UR14] ;  /* 0x00000e040c0075b4 */ /* 0x0005e20008009000 */
[----:B------:R2:W-:Y:S01]  /*1ed0*/  SYNCS.ARRIVE.TRANS64 RZ, [R2+URZ+0x31808], R8 ;  /* 0x0318080802ff79a7 */ /* 0x0005e200080000ff */
[----:B------:R-:W3:Y:S02]  /*1ee0*/  SYNCS.PHASECHK.TRANS64.TRYWAIT P0, [R2+URZ+0x31830], R4 ;  /* 0x03183004020075a7 */ /* 0x000ee400080011ff */
[----:B--23--:R-:W-:Y:S05]  /*1ef0*/  @!P0 BRA `(.L_x_27) ;  /* 0x0000001c00808947 */ /* 0x00cfea0003800000 */
.L_x_60:
[----:B------:R-:W-:Y:S01]  /*1f00*/  R2UR UR4, R2 ;  /* 0x00000000020472ca */ /* 0x000fe200000e0000 */
[----:B------:R-:W-:Y:S01]  /*1f10*/  UMOV UR14, 0x0 ;  /* 0x00000000000e7882 */ /* 0x000fe20000000000 */
[C---:B------:R-:W-:Y:S01]  /*1f20*/  R2UR UR10, R9.reuse ;  /* 0x00000000090a72ca */ /* 0x040fe200000e0000 */
[----:B------:R-:W-:Y:S01]  /*1f30*/  UMOV UR15, 0x10000000 ;  /* 0x10000000000f7882 */ /* 0x000fe20000000000 */
[----:B------:R-:W-:Y:S01]  /*1f40*/  R2UR UR16, R18 ;  /* 0x00000000121072ca */ /* 0x000fe200000e0000 */
[----:B-1----:R-:W-:Y:S01]  /*1f50*/  VIADD R5, R9, 0x80 ;  /* 0x0000008009057836 */ /* 0x002fe20000000000 */
[----:B------:R-:W-:Y:S02]  /*1f60*/  R2UR UR17, R19 ;  /* 0x00000000131172ca */ /* 0x000fe400000e0000 */
[----:B------:R-:W-:Y:S02]  /*1f70*/  R2UR UR11, R7 ;  /* 0x00000000070b72ca */ /* 0x000fe400000e0000 */
[----:B------:R-:W-:-:S02]  /*1f80*/  R2UR UR12, R16 ;  /* 0x00000000100c72ca */ /* 0x000fc400000e0000 */
[----:B------:R-:W-:Y:S01]  /*1f90*/  R2UR UR13, R17 ;  /* 0x00000000110d72ca */ /* 0x000fe200000e0000 */
[----:B------:R-:W-:Y:S01]  /*1fa0*/  UIADD3 UR8, UPT, UPT, UR4, 0x10000, URZ ;  /* 0x0001000004087890 */ /* 0x000fe2000fffe0ff */
[----:B------:R-:W-:Y:S01]  /*1fb0*/  R2UR UR7, R6 ;  /* 0x00000000060772ca */ /* 0x000fe200000e0000 */
[----:B------:R-:W-:Y:S02]  /*1fc0*/  UIADD3 UR9, UPT, UPT, UR4, 0x31810, URZ ;  /* 0x0003181004097890 */ /* 0x000fe4000fffe0ff */
[----:B------:R-:W-:Y:S01]  /*1fd0*/  UIADD3 UR4, UPT, UPT, UR4, 0x24000, URZ ;  /* 0x0002400004047890 */ /* 0x000fe2000fffe0ff */
[----:B------:R-:W-:-:S04]  /*1fe0*/  UMOV UR6, UR10 ;  /* 0x0000000a00067c82 */ /* 0x000fc80008000000 */
[----:B------:R-:W-:Y:S02]  /*1ff0*/  UMOV UR5, UR9 ;  /* 0x0000000900057c82 */ /* 0x000fe40008000000 */
[----:B------:R1:W-:Y:S03]  /*2000*/  UTMALDG.2D [UR8], [UR16], desc[UR14] ;  /* 0x00000e08100075b4 */ /* 0x0003e60008009000 */
[----:B------:R1:W-:Y:S01]  /*2010*/  UTMALDG.2D [UR4], [UR12], desc[UR14] ;  /* 0x00000e040c0075b4 */ /* 0x0003e20008009000 */
[----:B------:R1:W-:Y:S01]  /*2020*/  SYNCS.ARRIVE.TRANS64 RZ, [R2+URZ+0x31810], R8 ;  /* 0x0318100802ff79a7 */ /* 0x0003e200080000ff */
[----:B------:R-:W2:Y:S02]  /*2030*/  SYNCS.PHASECHK.TRANS64.TRYWAIT P0, [R2+URZ+0x31838], R4 ;  /* 0x03183804020075a7 */ /* 0x000ea400080011ff */
[----:B-12---:R-:W-:Y:S05]  /*2040*/  @!P0 BRA `(.L_x_28) ;  /* 0x0000001c00448947 */ /* 0x006fea0003800000 */
.L_x_62:
[----:B------:R-:W-:Y:S01]  /*2050*/  R2UR UR4, R2 ;  /* 0x00000000020472ca */ /* 0x000fe200000e0000 */
[----:B------:R-:W-:Y:S01]  /*2060*/  VIADD R9, R9, 0x200 ;  /* 0x0000020009097836 */ /* 0x000fe20000000000 */
[----:B------:R-:W-:Y:S01]  /*2070*/  R2UR UR10, R5 ;  /* 0x00000000050a72ca */ /* 0x000fe200000e0000 */
[----:B------:R-:W-:Y:S01]  /*2080*/  UMOV UR14, 0x0 ;  /* 0x00000000000e7882 */ /* 0x000fe20000000000 */
[----:B------:R-:W-:Y:S01]  /*2090*/  R2UR UR16, R18 ;  /* 0x00000000121072ca */ /* 0x000fe200000e0000 */
[----:B------:R-:W-:Y:S01]  /*20a0*/  UMOV UR15, 0x10000000 ;  /* 0x10000000000f7882 */ /* 0x000fe20000000000 */
[----:B------:R-:W-:Y:S01]  /*20b0*/  R2UR UR17, R19 ;  /* 0x00000000131172ca */ /* 0x000fe200000e0000 */
[----:B------:R-:W-:Y:S01]  /*20c0*/  VIADD R14, R14, 0x1 ;  /* 0x000000010e0e7836 */ /* 0x000fe20000000000 */
[----:B------:R-:W-:Y:S02]  /*20d0*/  R2UR UR11, R7 ;  /* 0x00000000070b72ca */ /* 0x000fe400000e0000 */
[----:B------:R-:W-:-:S02]  /*20e0*/  R2UR UR12, R16 ;  /* 0x00000000100c72ca */ /* 0x000fc400000e0000 */
[----:B------:R-:W-:Y:S01]  /*20f0*/  R2UR UR13, R17 ;  /* 0x00000000110d72ca */ /* 0x000fe200000e0000 */
[----:B------:R-:W-:Y:S01]  /*2100*/  UIADD3 UR8, UPT, UPT, UR4, 0x14000, URZ ;  /* 0x0001400004087890 */ /* 0x000fe2000fffe0ff */
[----:B------:R-:W-:Y:S01]  /*2110*/  R2UR UR7, R6 ;  /* 0x00000000060772ca */ /* 0x000fe200000e0000 */
[----:B------:R-:W-:Y:S01]  /*2120*/  UIADD3 UR9, UPT, UPT, UR4, 0x31818, URZ ;  /* 0x0003181804097890 */ /* 0x000fe2000fffe0ff */
[----:B------:R-:W-:Y:S01]  /*2130*/  ISETP.NE.AND P0, PT, R9, 0x1d00, PT ;  /* 0x00001d000900780c */ /* 0x000fe20003f05270 */
[----:B------:R-:W-:Y:S01]  /*2140*/  UIADD3 UR4, UPT, UPT, UR4, 0x2a000, URZ ;  /* 0x0002a00004047890 */ /* 0x000fe2000fffe0ff */
[----:B------:R-:W-:-:S04]  /*2150*/  UMOV UR6, UR10 ;  /* 0x0000000a00067c82 */ /* 0x000fc80008000000 */
[----:B------:R-:W-:Y:S02]  /*2160*/  UMOV UR5, UR9 ;  /* 0x0000000900057c82 */ /* 0x000fe40008000000 */
[----:B------:R2:W-:Y:S03]  /*2170*/  UTMALDG.2D [UR8], [UR16], desc[UR14] ;  /* 0x00000e08100075b4 */ /* 0x0005e60008009000 */
[----:B------:R2:W-:Y:S01]  /*2180*/  UTMALDG.2D [UR4], [UR12], desc[UR14] ;  /* 0x00000e040c0075b4 */ /* 0x0005e20008009000 */
[----:B------:R2:W-:Y:S01]  /*2190*/  SYNCS.ARRIVE.TRANS64 RZ, [R2+URZ+0x31818], R8 ;  /* 0x0318180802ff79a7 */ /* 0x0005e200080000ff */
[----:B------:R-:W-:Y:S05]  /*21a0*/  @P0 BRA `(.L_x_29) ;  /* 0xfffffff800400947 */ /* 0x000fea000383ffff */
[----:B------:R-:W-:-:S13]  /*21b0*/  ISETP.NE.AND P0, PT, R11, R0, PT ;  /* 0x000000000b00720c */ /* 0x000fda0003f05270 */
[----:B--2---:R-:W-:Y:S05]  /*21c0*/  @!P0 EXIT ;  /* 0x000000000000894d */ /* 0x004fea0003800000 */
[----:B------:R-:W-:-:S05]  /*21d0*/  IADD3 R11, PT, PT, R11, 0x1, RZ ;  /* 0x000000010b0b7810 */ /* 0x000fca0007ffe0ff */
[----:B-1----:R-:W-:Y:S01]  /*21e0*/  IMAD R2, R11, 0x95, R3 ;  /* 0x000000950b027824 */ /* 0x002fe200078e0203 */
[----:B------:R-:W-:Y:S06]  /*21f0*/  BRA `(.L_x_30) ;  /* 0xfffffff400cc7947 */ /* 0x000fec000383ffff */
.L_x_13:
[----:B------:R-:W-:-:S04]  /*2200*/  LOP3.LUT R0, R3, 0xfffffffc, RZ, 0xc0, !PT ;  /* 0xfffffffc03007812 */ /* 0x000fc800078ec0ff */
[----:B------:R-:W-:-:S13]  /*2210*/  ISETP.NE.AND P0, PT, R0, 0x4, PT ;  /* 0x000000040000780c */ /* 0x000fda0003f05270 */
[----:B-1----:R-:W-:Y:S05]  /*2220*/  @P0 EXIT ;  /* 0x000000000000094d */ /* 0x002fea0003800000 */
[----:B------:R-:W1:Y:S01]  /*2230*/  S2R R0, SR_CgaCtaId ;  /* 0x0000000000007919 */ /* 0x000e620000008800 */
[----:B------:R-:W-:-:S04]  /*2240*/  MOV R2, 0x400 ;  /* 0x0000040000027802 */ /* 0x000fc80000000f00 */
[----:B-1----:R-:W-:-:S05]  /*2250*/  LEA R0, R0, R2, 0x18 ;  /* 0x0000000200007211 */ /* 0x002fca00078ec0ff */
[----:B------:R-:W1:Y:S02]  /*2260*/  LDS R2, [R0+0x31880] ;  /* 0x0318800000027984 */ /* 0x000e640000000800 */
[----:B-1----:R-:W-:-:S13]  /*2270*/  ISETP.NE.AND P0, PT, R2, RZ, PT ;  /* 0x000000ff0200720c */ /* 0x002fda0003f05270 */
[----:B------:R-:W-:Y:S05]  /*2280*/  @!P0 BRA `(.L_x_31) ;  /* 0x0000000000048947 */ /* 0x000fea0003800000 */
[----:B------:R-:W-:Y:S05]  /*2290*/  BPT.TRAP 0x1 ;  /* 0x000000040000795c */ /* 0x000fea0000300000 */
.L_x_31:
[----:B------:R-:W1:Y:S01]  /*22a0*/  S2UR UR4, SR_CTAID.X ;  /* 0x00000000000479c3 */ /* 0x000e620000002500 */
[----:B------:R-:W-:Y:S02]  /*22b0*/  IADD3 R3, PT, PT, R3, -0x4, RZ ;  /* 0xfffffffc03037810 */ /* 0x000fe40007ffe0ff */
[----:B-1----:R-:W-:-:S13]  /*22c0*/  ISETP.LE.U32.AND P0, PT, R22, UR4, PT ;  /* 0x0000000416007c0c */ /* 0x002fda000bf03070 */
[----:B------:R-:W-:Y:S05]  /*22d0*/  @P0 BRA `(.L_x_32) ;  /* 0x0000001400600947 */ /* 0x000fea0003800000 */
[----:B------:R-:W-:Y:S02]  /*22e0*/  IMAD.U32 R33, RZ, RZ, UR4 ;  /* 0x00000004ff217e24 */ /* 0x000fe4000f8e00ff */
[----:B------:R-:W-:Y:S02]  /*22f0*/  IMAD.SHL.U32 R31, R21, 0x10, RZ ;  /* 0x00000010151f7824 */ /* 0x000fe400078e00ff */
[----:B------:R-:W-:Y:S01]  /*2300*/  IMAD R32, R3, 0x20, R21 ;  /* 0x0000002003207824 */ /* 0x000fe200078e0215 */
[----:B------:R-:W-:Y:S01]  /*2310*/  LOP3.LUT R2, RZ, R33, RZ, 0x33, !PT ;  /* 0x00000021ff027212 */ /* 0x000fe200078e33ff */
[----:B------:R-:W-:Y:S01]  /*2320*/  IMAD.MOV.U32 R21, RZ, RZ, RZ ;  /* 0x000000ffff157224 */ /* 0x000fe200078e00ff */
[----:B------:R-:W-:Y:S01]  /*2330*/  LOP3.LUT R31, R31, 0x70, RZ, 0xc0, !PT ;  /* 0x000000701f1f7812 */ /* 0x000fe200078ec0ff */
[----:B------:R-:W-:Y:S01]  /*2340*/  IMAD.MOV.U32 R20, RZ, RZ, -0x1 ;  /* 0xffffffffff147424 */ /* 0x000fe200078e00ff */
[----:B------:R-:W-:Y:S01]  /*2350*/  PRMT R23, R33, 0x7610, R23 ;  /* 0x0000761021177816 */ /* 0x000fe20000000017 */
[----:B------:R-:W-:Y:S01]  /*2360*/  IMAD.IADD R22, R22, 0x1, R2 ;  /* 0x0000000116167824 */ /* 0x000fe200078e0202 */
[C---:B------:R-:W-:Y:S01]  /*2370*/  LOP3.LUT R30, R31.reuse, 0x10, RZ, 0x3c, !PT ;  /* 0x000000101f1e7812 */ /* 0x040fe200078e3cff */
[----:B------:R-:W-:Y:S01]  /*2380*/  IMAD.SHL.U32 R32, R32, 0x80, RZ ;  /* 0x0000008020207824 */ /* 0x000fe200078e00ff */
[C---:B------:R-:W-:Y:S01]  /*2390*/  LOP3.LUT R29, R31.reuse, 0x20, RZ, 0x3c, !PT ;  /* 0x000000201f1d7812 */ /* 0x040fe200078e3cff */
[----:B------:R-:W-:Y:S01]  /*23a0*/  IMAD.HI.U32 R22, R22, -0x24149e11, RZ ;  /* 0xdbeb61ef16167827 */ /* 0x000fe200078e00ff */
[----:B------:R-:W-:-:S02]  /*23b0*/  LOP3.LUT R28, R31, 0x30, RZ, 0x3c, !PT ;  /* 0x000000301f1c7812 */ /* 0x000fc400078e3cff */
[C---:B------:R-:W-:Y:S02]  /*23c0*/  LOP3.LUT R27, R31.reuse, 0x40, RZ, 0x3c, !PT ;  /* 0x000000401f1b7812 */ /* 0x040fe400078e3cff */
[----:B------:R-:W-:Y:S02]  /*23d0*/  SHF.R.U32.HI R22, RZ, 0x7, R22 ;  /* 0x00000007ff167819 */ /* 0x000fe40000011616 */
[C---:B------:R-:W-:Y:S02]  /*23e0*/  LOP3.LUT R26, R31.reuse, 0x50, RZ, 0x3c, !PT ;  /* 0x000000501f1a7812 */ /* 0x040fe400078e3cff */
[C---:B------:R-:W-:Y:S01]  /*23f0*/  LOP3.LUT R25, R31.reuse, 0x60, RZ, 0x3c, !PT ;  /* 0x000000601f197812 */ /* 0x040fe200078e3cff */
[----:B------:R-:W-:Y:S01]  /*2400*/  IMAD.MOV R22, RZ, RZ, -R22 ;  /* 0x000000ffff167224 */ /* 0x000fe200078e0a16 */
[----:B------:R-:W-:-:S07]  /*2410*/  LOP3.LUT R24, R31, 0x70, RZ, 0x3c, !PT ;  /* 0x000000701f187812 */ /* 0x000fce00078e3cff */
.L_x_43:
[----:B------:R-:W-:Y:S01]  /*2420*/  IMAD.HI.U32 R40, R33, -0x45d1745d, RZ ;  /* 0xba2e8ba321287827 */ /* 0x000fe200078e00ff */
[----:B------:R-:W-:Y:S05]  /*2430*/  YIELD ;  /* 0x0000000000007946 */ /* 0x000fea0003800000 */
[----:B------:R-:W-:Y:S01]  /*2440*/  SHF.R.U32.HI R40, RZ, 0x8, R40 ;  /* 0x00000008ff287819 */ /* 0x000fe20000011628 */
[----:B------:R-:W-:Y:S01]  /*2450*/  VIADD R22, R22, 0x1 ;  /* 0x0000000116167836 */ /* 0x000fe20000000000 */
[----:B------:R-:W-:Y:S01]  /*2460*/  ISETP.NE.AND P2, PT, R3, RZ, PT ;  /* 0x000000ff0300720c */ /* 0x000fe20003f45270 */
[----:B------:R-:W-:Y:S01]  /*2470*/  VIADD R20, R20, 0x1 ;  /* 0x0000000114147836 */ /* 0x000fe20000000000 */
[C---:B-1----:R-:W-:Y:S01]  /*2480*/  PRMT R2, R40.reuse, 0x9910, RZ ;  /* 0x0000991028027816 */ /* 0x042fe200000000ff */
[----:B------:R-:W-:Y:S01]  /*2490*/  IMAD R44, R40, -0x10, R34 ;  /* 0xfffffff0282c7824 */ /* 0x000fe200078e0222 */
[----:B------:R-:W-:-:S03]  /*24a0*/  ISETP.NE.AND P0, PT, R22, 0x1, PT ;  /* 0x000000011600780c */ /* 0x000fc60003f05270 */
[----:B------:R-:W-:Y:S01]  /*24b0*/  IMAD R2, R2, 0x160, RZ ;  /* 0x0000016002027824 */ /* 0x000fe200078e02ff */
[----:B------:R-:W-:-:S03]  /*24c0*/  VIMNMX.U32 R44, PT, PT, R44, 0x10, PT ;  /* 0x000000102c2c7848 */ /* 0x000fc60003fe0000 */
[----:B------:R-:W-:Y:S01]  /*24d0*/  IMAD.MOV R43, RZ, RZ, -R2 ;  /* 0x000000ffff2b7224 */ /* 0x000fe200078e0a02 */
[----:B------:R-:W-:Y:S01]  /*24e0*/  MOV R2, 0x2540 ;  /* 0x0000254000027802 */ /* 0x000fe20000000f00 */
[----:B------:R-:W-:-:S03]  /*24f0*/  IMAD.MOV.U32 R7, RZ, RZ, R44 ;  /* 0x000000ffff077224 */ /* 0x000fc600078e002c */
[----:B------:R-:W-:-:S05]  /*2500*/  PRMT R43, R43, 0x7710, RZ ;  /* 0x000077102b2b7816 */ /* 0x000fca00000000ff */
[----:B------:R-:W-:-:S05]  /*2510*/  IMAD.IADD R43, R43, 0x1, R23 ;  /* 0x000000012b2b7824 */ /* 0x000fca00078e0217 */
[----:B------:R-:W-:Y:S02]  /*2520*/  LOP3.LUT R5, R43, 0xffff, RZ, 0xc0, !PT ;  /* 0x0000ffff2b057812 */ /* 0x000fe400078ec0ff */
[----:B------:R-:W-:Y:S05]  /*2530*/  CALL.REL.NOINC `($__internal_3_$__cuda_sm20_div_u16) ;  /* 0x0000001800607944 */ /* 0x000fea0003c00000 */
[C---:B------:R-:W-:Y:S01]  /*2540*/  IMAD.SHL.U32 R2, R20.reuse, 0x8, RZ ;  /* 0x0000000814027824 */ /* 0x040fe200078e00ff */
[----:B------:R-:W-:Y:S02]  /*2550*/  SHF.R.U32.HI R4, RZ, 0x1, R20 ;  /* 0x00000001ff047819 */ /* 0x000fe40000011614 */
[----:B------:R-:W-:Y:S02]  /*2560*/  LOP3.LUT R35, R20, 0x1, RZ, 0xc0, !PT ;  /* 0x0000000114237812 */ /* 0x000fe400078ec0ff */
[----:B------:R-:W-:Y:S02]  /*2570*/  LOP3.LUT R2, R2, 0x8, RZ, 0xc0, !PT ;  /* 0x0000000802027812 */ /* 0x000fe400078ec0ff */
[----:B------:R-:W-:Y:S01]  /*2580*/  LOP3.LUT R4, R4, 0x1, RZ, 0xc0, !PT ;  /* 0x0000000104047812 */ /* 0x000fe200078ec0ff */
[----:B------:R-:W-:Y:S02]  /*2590*/  IMAD R35, R35, 0xc0, RZ ;  /* 0x000000c023237824 */ /* 0x000fe400078e02ff */
[----:B------:R-:W-:-:S02]  /*25a0*/  IMAD.IADD R2, R0, 0x1, R2 ;  /* 0x0000000100027824 */ /* 0x000fc400078e0202 */
[----:B------:R-:W-:-:S04]  /*25b0*/  IMAD.U32 R4, R4, -0x80000000, RZ ;  /* 0x8000000004047824 */ /* 0x000fc800078e00ff */
[----:B------:R-:W1:Y:S02]  /*25c0*/  SYNCS.PHASECHK.TRANS64.TRYWAIT P1, [R2+URZ+0x31860], R4 ;  /* 0x03186004020075a7 */ /* 0x000e6400080211ff */
[----:B-1----:R-:W-:Y:S05]  /*25d0*/  @!P1 BRA `(.L_x_33) ;  /* 0x0000001400fc9947 */ /* 0x002fea0003800000 */
.L_x_64:
[----:B------:R-:W-:Y:S01]  /*25e0*/  NOP ;  /* 0x0000000000007918 */ /* 0x000fe20000000000 */
[----:B------:R-:W-:Y:S05]  /*25f0*/  @P2 BRA `(.L_x_34) ;  /* 0x0000000000042947 */ /* 0x000fea0003800000 */
[----:B------:R-:W-:-:S04]  /*2600*/  DEPBAR.LE SB0, 0x1 ;  /* 0x000080400000791a */ /* 0x000fc80000000000 */
.L_x_34:
[----:B------:R-:W-:Y:S05]  /*2610*/  WARPSYNC.ALL ;  /* 0x0000000000007948 */ /* 0x000fea0003800000 */
[----:B------:R-:W-:Y:S01]  /*2620*/  NOP ;  /* 0x0000000000007918 */ /* 0x000fe20000000000 */
[----:B------:R-:W-:Y:S01]  /*2630*/  BAR.SYNC.DEFER_BLOCKING 0x8, 0x80 ;  /* 0x0202000000007b1d */ /* 0x000fe20000010000 */
[----:B------:R-:W-:Y:S01]  /*2640*/  R2UR UR5, R35 ;  /* 0x00000000230572ca */ /* 0x000fe200000e0000 */
[----:B------:R-:W-:Y:S01]  /*2650*/  IMAD R42, R21, 0x4000, R32 ;  /* 0x00004000152a7824 */ /* 0x000fe200078e0220 */
[----:B------:R-:W-:Y:S02]  /*2660*/  R2UR UR4, R35 ;  /* 0x00000000230472ca */ /* 0x000fe400000e0000 */
[----:B------:R-:W-:-:S02]  /*2670*/  PRMT R44, R44, 0x9910, RZ ;  /* 0x000099102c2c7816 */ /* 0x000fc400000000ff */
[----:B------:R-:W-:-:S07]  /*2680*/  ISETP.NE.AND P1, PT, R3, RZ, PT ;  /* 0x000000ff0300720c */ /* 0x000fce0003f25270 */
[----:B------:R-:W2:Y:S01]  /*2690*/  LDTM.x8 R12, tmem[UR5] ;  /* 0x00000005000c79ee */ /* 0x000ea200081c0000 */
[C---:B------:R-:W-:Y:S01]  /*26a0*/  R2UR UR5, R35.reuse ;  /* 0x00000000230572ca */ /* 0x040fe200000e0000 */
[----:B------:R-:W-:Y:S01]  /*26b0*/  NOP ;  /* 0x0000000000007918 */ /* 0x000fe20000000000 */
[----:B-12---:R-:W1:Y:S01]  /*26c0*/  LDTM.x8 R4, tmem[UR4+0x8] ;  /* 0x00000804000479ee */ /* 0x006e6200081c0000 */
[----:B------:R-:W-:Y:S02]  /*26d0*/  R2UR UR4, R35 ;  /* 0x00000000230472ca */ /* 0x000fe400000e0000 */
[----:B------:R-:W-:Y:S02]  /*26e0*/  F2FP.BF16.F32.PACK_AB R12, R13, R12 ;  /* 0x0000000c0d0c723e */ /* 0x000fe400000010ff */
[----:B------:R-:W-:Y:S02]  /*26f0*/  F2FP.BF16.F32.PACK_AB R13, R15, R14 ;  /* 0x0000000e0f0d723e */ /* 0x000fe400000010ff */
[----:B------:R-:W-:-:S02]  /*2700*/  F2FP.BF16.F32.PACK_AB R14, R17, R16 ;  /* 0x00000010110e723e */ /* 0x000fc400000010ff */
[----:B------:R-:W-:Y:S02]  /*2710*/  F2FP.BF16.F32.PACK_AB R15, R19, R18 ;  /* 0x00000012130f723e */ /* 0x000fe400000010ff */
[----:B------:R-:W-:Y:S02]  /*2720*/  IADD3 R16, PT, PT, R0, R42, R31 ;  /* 0x0000002a00107210 */ /* 0x000fe40007ffe01f */
[----:B-1----:R-:W-:Y:S02]  /*2730*/  F2FP.BF16.F32.PACK_AB R4, R5, R4 ;  /* 0x000000040504723e */ /* 0x002fe400000010ff */
[----:B------:R-:W-:Y:S01]  /*2740*/  F2FP.BF16.F32.PACK_AB R5, R7, R6 ;  /* 0x000000060705723e */ /* 0x000fe200000010ff */
[----:B------:R1:W-:Y:S01]  /*2750*/  STS.128 [R16], R12 ;  /* 0x0000000c10007388 */ /* 0x0003e20000000c00 */
[----:B------:R-:W-:Y:S01]  /*2760*/  F2FP.BF16.F32.PACK_AB R6, R9, R8 ;  /* 0x000000080906723e */ /* 0x000fe200000010ff */
[----:B------:R-:W-:Y:S01]  /*2770*/  NOP ;  /* 0x0000000000007918 */ /* 0x000fe20000000000 */
[----:B------:R-:W-:-:S02]  /*2780*/  F2FP.BF16.F32.PACK_AB R7, R11, R10 ;  /* 0x0000000a0b07723e */ /* 0x000fc400000010ff */
[----:B------:R-:W-:-:S05]  /*2790*/  IADD3 R8, PT, PT, R0, R42, R30 ;  /* 0x0000002a00087210 */ /* 0x000fca0007ffe01e */
[----:B------:R2:W-:Y:S01]  /*27a0*/  STS.128 [R8], R4 ;  /* 0x0000000408007388 */ /* 0x0005e20000000c00 */
[----:B-1----:R-:W2:Y:S01]  /*27b0*/  LDTM.x8 R12, tmem[UR5+0x10] ;  /* 0x00001005000c79ee */ /* 0x002ea200081c0000 */
[----:B------:R-:W-:Y:S01]  /*27c0*/  NOP ;  /* 0x0000000000007918 */ /* 0x000fe20000000000 */
[C---:B------:R-:W-:Y:S01]  /*27d0*/  R2UR UR5, R35.reuse ;  /* 0x00000000230572ca */ /* 0x040fe200000e0000 */
[----:B--2---:R-:W1:Y:S01]  /*27e0*/  LDTM.x8 R4, tmem[UR4+0x18] ;  /* 0x00001804000479ee */ /* 0x004e6200081c0000 */
        /* <DEDUP_REMOVED lines=23> */
[----:B-1----:R-:W-:Y:S02]  /*2960*/  F2FP.BF16.F32.PACK_AB R36, R5, R4 ;  /* 0x000000040524723e */ /* 0x002fe400000010ff */
[C---:B------:R-:W-:Y:S02]  /*2970*/  IADD3 R4, PT, PT, R0.reuse, R42, R27 ;  /* 0x0000002a00047210 */ /* 0x040fe40007ffe01b */
[----:B------:R-:W-:Y:S02]  /*2980*/  F2FP.BF16.F32.PACK_AB R37, R7, R6 ;  /* 0x000000060725723e */ /* 0x000fe400000010ff */
[----:B------:R-:W-:Y:S01]  /*2990*/  F2FP.BF16.F32.PACK_AB R38, R9, R8 ;  /* 0x000000080926723e */ /* 0x000fe200000010ff */
[----:B------:R1:W-:Y:S01]  /*29a0*/  STS.128 [R4], R12 ;  /* 0x0000000c04007388 */ /* 0x0003e20000000c00 */
[----:B------:R-:W-:Y:S01]  /*29b0*/  F2FP.BF16.F32.PACK_AB R39, R11, R10 ;  /* 0x0000000a0b27723e */ /* 0x000fe200000010ff */
[----:B------:R-:W-:Y:S01]  /*29c0*/  NOP ;  /* 0x0000000000007918 */ /* 0x000fe20000000000 */
[----:B------:R-:W-:-:S05]  /*29d0*/  IADD3 R5, PT, PT, R0, R42, R26 ;  /* 0x0000002a00057210 */ /* 0x000fca0007ffe01a */
[----:B------:R2:W-:Y:S01]  /*29e0*/  STS.128 [R5], R36 ;  /* 0x0000002405007388 */ /* 0x0005e20000000c00 */
[----:B-1----:R-:W2:Y:S01]  /*29f0*/  LDTM.x8 R12, tmem[UR5+0x30] ;  /* 0x00003005000c79ee */ /* 0x002ea200081c0000 */
[----:B------:R-:W-:Y:S01]  /*2a00*/  NOP ;  /* 0x0000000000007918 */ /* 0x000fe20000000000 */
[----:B--2---:R-:W1:Y:S01]  /*2a10*/  LDTM.x8 R4, tmem[UR4+0x38] ;  /* 0x00003804000479ee */ /* 0x004e6200081c0000 */
[----:B------:R-:W-:Y:S01]  /*2a20*/  PRMT R36, R41, 0x9910, RZ ;  /* 0x0000991029247816 */ /* 0x000fe200000000ff */
[----:B------:R-:W-:-:S04]  /*2a30*/  IMAD.MOV.U32 R37, RZ, RZ, R44 ;  /* 0x000000ffff257224 */ /* 0x000fc800078e002c */
[----:B------:R-:W-:Y:S01]  /*2a40*/  IMAD R36, R36, R37, RZ ;  /* 0x0000002524247224 */ /* 0x000fe200078e02ff */
[----:B------:R-:W-:-:S03]  /*2a50*/  LOP3.LUT R37, R41, 0xffff, RZ, 0xc0, !PT ;  /* 0x0000ffff29257812 */ /* 0x000fc600078ec0ff */
[----:B------:R-:W-:Y:S02]  /*2a60*/  IMAD.MOV R36, RZ, RZ, -R36 ;  /* 0x000000ffff247224 */ /* 0x000fe400078e0a24 */
[----:B------:R-:W-:-:S03]  /*2a70*/  IMAD R37, R37, 0xc0, RZ ;  /* 0x000000c025257824 */ /* 0x000fc600078e02ff */
[----:B------:R-:W-:Y:S02]  /*2a80*/  PRMT R36, R36, 0x7710, RZ ;  /* 0x0000771024247816 */ /* 0x000fe400000000ff */
[----:B------:R-:W-:Y:S02]  /*2a90*/  F2FP.BF16.F32.PACK_AB R12, R13, R12 ;  /* 0x0000000c0d0c723e */ /* 0x000fe400000010ff */
[----:B------:R-:W-:Y:S01]  /*2aa0*/  F2FP.BF16.F32.PACK_AB R13, R15, R14 ;  /* 0x0000000e0f0d723e */ /* 0x000fe200000010ff */
[----:B------:R-:W-:Y:S01]  /*2ab0*/  IMAD.IADD R43, R43, 0x1, R36 ;  /* 0x000000012b2b7824 */ /* 0x000fe200078e0224 */
[----:B------:R-:W-:Y:S02]  /*2ac0*/  F2FP.BF16.F32.PACK_AB R14, R17, R16 ;  /* 0x00000010110e723e */ /* 0x000fe400000010ff */
[----:B------:R-:W-:Y:S02]  /*2ad0*/  F2FP.BF16.F32.PACK_AB R15, R19, R18 ;  /* 0x00000012130f723e */ /* 0x000fe400000010ff */
[----:B-1----:R-:W-:-:S02]  /*2ae0*/  F2FP.BF16.F32.PACK_AB R4, R5, R4 ;  /* 0x000000040504723e */ /* 0x002fc400000010ff */
[----:B------:R-:W-:Y:S02]  /*2af0*/  F2FP.BF16.F32.PACK_AB R5, R7, R6 ;  /* 0x000000060705723e */ /* 0x000fe400000010ff */
[----:B------:R-:W-:Y:S02]  /*2b00*/  F2FP.BF16.F32.PACK_AB R6, R9, R8 ;  /* 0x000000080906723e */ /* 0x000fe400000010ff */
[C---:B------:R-:W-:Y:S02]  /*2b10*/  IADD3 R8, PT, PT, R0.reuse, R42, R25 ;  /* 0x0000002a00087210 */ /* 0x040fe40007ffe019 */
[----:B------:R-:W-:Y:S02]  /*2b20*/  F2FP.BF16.F32.PACK_AB R7, R11, R10 ;  /* 0x0000000a0b07723e */ /* 0x000fe400000010ff */
[----:B------:R-:W-:Y:S01]  /*2b30*/  IADD3 R42, PT, PT, R0, R42, R24 ;  /* 0x0000002a002a7210 */ /* 0x000fe20007ffe018 */
[----:B------:R1:W-:Y:S01]  /*2b40*/  STS.128 [R8], R12 ;  /* 0x0000000c08007388 */ /* 0x0003e20000000c00 */
[----:B------:R-:W-:Y:S01]  /*2b50*/  NOP ;  /* 0x0000000000007918 */ /* 0x000fe20000000000 */
[----:B------:R-:W-:-:S02]  /*2b60*/  LOP3.LUT R43, R43, 0xffff, RZ, 0xc0, !PT ;  /* 0x0000ffff2b2b7812 */ /* 0x000fc400078ec0ff */
[----:B------:R1:W-:Y:S03]  /*2b70*/  STS.128 [R42], R4 ;  /* 0x000000042a007388 */ /* 0x0003e60000000c00 */
[----:B------:R-:W-:Y:S01]  /*2b80*/  IMAD R38, R40, 0x10, R43 ;  /* 0x0000001028267824 */ /* 0x000fe200078e022b */
[----:B------:R2:W-:Y:S06]  /*2b90*/  MEMBAR.ALL.CTA ;  /* 0x0000000000007992 */ /* 0x0005ec0000008000 */
[----:B--2---:R-:W2:Y:S01]  /*2ba0*/  FENCE.VIEW.ASYNC.S ;  /* 0x00000000000073c6 */ /* 0x004ea20000000000 */
[----:B------:R-:W-:Y:S01]  /*2bb0*/  IMAD.SHL.U32 R38, R38, 0x80, RZ ;  /* 0x0000008026267824 */ /* 0x000fe200078e00ff */
[----:B--2---:R-:W-:Y:S06]  /*2bc0*/  BAR.SYNC.DEFER_BLOCKING 0x8, 0x80 ;  /* 0x0202000000007b1d */ /* 0x004fec0000010000 */
[----:B------:R-:W-:Y:S05]  /*2bd0*/  @P1 BRA `(.L_x_35) ;  /* 0x0000000000381947 */ /* 0x000fea0003800000 */
[----:B------:R-:W-:Y:S01]  /*2be0*/  ELECT P2, URZ, PT ;  /* 0x0000000000ff782f */ /* 0x000fe20003840000 */
[----:B------:R-:W-:-:S12]  /*2bf0*/  BSSY.RECONVERGENT B0, `(.L_x_35) ;  /* 0x000000c000007945 */ /* 0x000fd80003800200 */
[----:B------:R-:W-:Y:S05]  /*2c00*/  @!P2 BRA `(.L_x_36) ;  /* 0x000000000028a947 */ /* 0x000fea0003800000 */
[----:B------:R-:W2:Y:S01]  /*2c10*/  LDCU.64 UR8, c[0x0][0x348] ;  /* 0x00006900ff0877ac */ /* 0x000ea20008000a00 */
[----:B------:R-:W-:Y:S02]  /*2c20*/  R2UR UR7, R21 ;  /* 0x00000000150772ca */ /* 0x000fe400000e0000 */
[----:B------:R-:W-:Y:S02]  /*2c30*/  R2UR UR4, R0 ;  /* 0x00000000000472ca */ /* 0x000fe400000e0000 */
[----:B------:R-:W-:Y:S02]  /*2c40*/  R2UR UR5, R37 ;  /* 0x00000000250572ca */ /* 0x000fe400000e0000 */
[----:B------:R-:W-:-:S09]  /*2c50*/  R2UR UR6, R38 ;  /* 0x00000000260672ca */ /* 0x000fd200000e0000 */
[----:B------:R-:W-:Y:S02]  /*2c60*/  ULEA UR4, UR7, UR4, 0xe ;  /* 0x0000000407047291 */ /* 0x000fe4000f8e70ff */
[----:B--2---:R-:W-:-:S04]  /*2c70*/  UIADD3 UR8, UP0, UPT, UR8, 0x240, URZ ;  /* 0x0000024008087890 */ /* 0x004fc8000ff1e0ff */
[----:B------:R-:W-:-:S09]  /*2c80*/  UIADD3.X UR9, UPT, UPT, URZ, UR9, URZ, UP0, !UPT ;  /* 0x00000009ff097290 */ /* 0x000fd200087fe4ff */
[----:B------:R2:W-:Y:S02]  /*2c90*/  UTMASTG.2D [UR4], [UR8] ;  /* 0x00000004080073b5 */ /* 0x0005e40008008000 */
[----:B--2---:R0:W-:Y:S02]  /*2ca0*/  UTMACMDFLUSH ;  /* 0x00000000000079b7 */ /* 0x0041e40000000000 */
.L_x_36:
[----:B------:R-:W-:Y:S05]  /*2cb0*/  BSYNC.RECONVERGENT B0 ;  /* 0x0000000000007941 */ /* 0x000fea0003800200 */
.L_x_35:
[----:B------:R-:W-:Y:S05]  /*2cc0*/  @P1 BRA `(.L_x_37) ;  /* 0x0000000000041947 */ /* 0x000fea0003800000 */
[----:B------:R-:W-:-:S04]  /*2cd0*/  DEPBAR.LE SB0, 0x1 ;  /* 0x000080400000791a */ /* 0x000fc80000000000 */
.L_x_37:
[----:B------:R-:W-:Y:S01]  /*2ce0*/  BAR.SYNC.DEFER_BLOCKING 0x8, 0x80 ;  /* 0x0202000000007b1d */ /* 0x000fe20000010000 */
[C---:B------:R-:W-:Y:S02]  /*2cf0*/  R2UR UR5, R35.reuse ;  /* 0x00000000230572ca */ /* 0x040fe400000e0000 */
[----:B------:R-:W-:Y:S02]  /*2d00*/  R2UR UR4, R35 ;  /* 0x00000000230472ca */ /* 0x000fe400000e0000 */
[----:B------:R-:W-:-:S04]  /*2d10*/  LOP3.LUT R36, R21, 0x1, RZ, 0xc0, !PT ;  /* 0x0000000115247812 */ /* 0x000fc800078ec0ff */
[----:B------:R-:W-:-:S05]  /*2d20*/  LOP3.LUT R21, R36, 0x1, RZ, 0x3c, !PT ;  /* 0x0000000124157812 */ /* 0x000fca00078e3cff */
[----:B-1----:R-:W1:Y:S01]  /*2d30*/  LDTM.x8 R12, tmem[UR5+0x40] ;  /* 0x00004005000c79ee */ /* 0x002e6200081c0000 */
[----:B------:R-:W-:Y:S01]  /*2d40*/  IMAD R39, R21, 0x4000, R32 ;  /* 0x0000400015277824 */ /* 0x000fe200078e0220 */
[----:B------:R-:W-:Y:S01]  /*2d50*/  NOP ;  /* 0x0000000000007918 */ /* 0x000fe20000000000 */
[----:B-1----:R-:W1:Y:S01]  /*2d60*/  LDTM.x8 R4, tmem[UR4+0x48] ;  /* 0x00004804000479ee */ /* 0x002e6200081c0000 */
[----:B------:R-:W-:Y:S02]  /*2d70*/  F2FP.BF16.F32.PACK_AB R12, R13, R12 ;  /* 0x0000000c0d0c723e */ /* 0x000fe400000010ff */
[----:B------:R-:W-:Y:S02]  /*2d80*/  F2FP.BF16.F32.PACK_AB R13, R15, R14 ;  /* 0x0000000e0f0d723e */ /* 0x000fe400000010ff */
[----:B------:R-:W-:Y:S02]  /*2d90*/  F2FP.BF16.F32.PACK_AB R14, R17, R16 ;  /* 0x00000010110e723e */ /* 0x000fe400000010ff */
[----:B------:R-:W-:-:S02]  /*2da0*/  F2FP.BF16.F32.PACK_AB R15, R19, R18 ;  /* 0x00000012130f723e */ /* 0x000fc400000010ff */
[CC--:B------:R-:W-:Y:S02]  /*2db0*/  IADD3 R16, PT, PT, R0.reuse, R39.reuse, R31 ;  /* 0x0000002700107210 */ /* 0x0c0fe40007ffe01f */
[----:B-1----:R-:W-:Y:S02]  /*2dc0*/  F2FP.BF16.F32.PACK_AB R4, R5, R4 ;  /* 0x000000040504723e */ /* 0x002fe400000010ff */
[----:B------:R-:W-:Y:S01]  /*2dd0*/  F2FP.BF16.F32.PACK_AB R5, R7, R6 ;  /* 0x000000060705723e */ /* 0x000fe200000010ff */
[----:B------:R1:W-:Y:S01]  /*2de0*/  STS.128 [R16], R12 ;  /* 0x0000000c10007388 */ /* 0x0003e20000000c00 */
[----:B------:R-:W-:Y:S01]  /*2df0*/  F2FP.BF16.F32.PACK_AB R6, R9, R8 ;  /* 0x000000080906723e */ /* 0x000fe200000010ff */
[----:B------:R-:W-:Y:S01]  /*2e00*/  NOP ;  /* 0x0000000000007918 */ /* 0x000fe20000000000 */
[----:B------:R-:W-:Y:S02]  /*2e10*/  F2FP.BF16.F32.PACK_AB R7, R11, R10 ;  /* 0x0000000a0b07723e */ /* 0x000fe400000010ff */
[----:B------:R-:W-:-:S05]  /*2e20*/  IADD3 R8, PT, PT, R0, R39, R30 ;  /* 0x0000002700087210 */ /* 0x000fca0007ffe01e */
[----:B------:R2:W-:Y:S01]  /*2e30*/  STS.128 [R8], R4 ;  /* 0x0000000408007388 */ /* 0x0005e20000000c00 */
[----:B-1----:R-:W2:Y:S01]  /*2e40*/  LDTM.x8 R12, tmem[UR5+0x50] ;  /* 0x00005005000c79ee */ /* 0x002ea200081c0000 */
[----:B------:R-:W-:Y:S01]  /*2e50*/  NOP ;  /* 0x0000000000007918 */ /* 0x000fe20000000000 */
[----:B--2---:R-:W1:Y:S01]  /*2e60*/  LDTM.x8 R4, tmem[UR4+0x58] ;  /* 0x00005804000479ee */ /* 0x004e6200081c0000 */
        /* <DEDUP_REMOVED lines=36> */
[----:B-1----:R-:W-:Y:S02]  /*30b0*/  F2FP.BF16.F32.PACK_AB R4, R5, R4 ;  /* 0x000000040504723e */ /* 0x002fe400000010ff */
[----:B------:R-:W-:Y:S02]  /*30c0*/  F2FP.BF16.F32.PACK_AB R5, R7, R6 ;  /* 0x000000060705723e */ /* 0x000fe400000010ff */
[----:B------:R-:W-:Y:S02]  /*30d0*/  F2FP.BF16.F32.PACK_AB R6, R9, R8 ;  /* 0x000000080906723e */ /* 0x000fe400000010ff */
[CC--:B------:R-:W-:Y:S02]  /*30e0*/  IADD3 R8, PT, PT, R0.reuse, R39.reuse, R25 ;  /* 0x0000002700087210 */ /* 0x0c0fe40007ffe019 */
[----:B------:R-:W-:Y:S02]  /*30f0*/  F2FP.BF16.F32.PACK_AB R7, R11, R10 ;  /* 0x0000000a0b07723e */ /* 0x000fe400000010ff */
[----:B------:R-:W-:Y:S01]  /*3100*/  IADD3 R39, PT, PT, R0, R39, R24 ;  /* 0x0000002700277210 */ /* 0x000fe20007ffe018 */
[----:B------:R1:W-:Y:S01]  /*3110*/  STS.128 [R8], R40 ;  /* 0x0000002808007388 */ /* 0x0003e20000000c00 */
[----:B------:R-:W-:-:S03]  /*3120*/  NOP ;  /* 0x0000000000007918 */ /* 0x000fc60000000000 */
[----:B------:R1:W-:Y:S01]  /*3130*/  STS.128 [R39], R4 ;  /* 0x0000000427007388 */ /* 0x0003e20000000c00 */
[----:B------:R2:W-:Y:S06]  /*3140*/  MEMBAR.ALL.CTA ;  /* 0x0000000000007992 */ /* 0x0005ec0000008000 */
[----:B--2---:R-:W2:Y:S02]  /*3150*/  FENCE.VIEW.ASYNC.S ;  /* 0x00000000000073c6 */ /* 0x004ea40000000000 */
        /* <DEDUP_REMOVED lines=11> */
[----:B--2---:R-:W-:Y:S02]  /*3210*/  UIADD3 UR8, UP0, UPT, UR8, 0x240, URZ ;  /* 0x0000024008087890 */ /* 0x004fe4000ff1e0ff */
[----:B------:R-:W-:Y:S02]  /*3220*/  UIADD3 UR5, UPT, UPT, UR5, 0x40, URZ ;  /* 0x0000004005057890 */ /* 0x000fe4000fffe0ff */
[----:B------:R-:W-:-:S09]  /*3230*/  UIADD3.X UR9, UPT, UPT, URZ, UR9, URZ, UP0, !UPT ;  /* 0x00000009ff097290 */ /* 0x000fd200087fe4ff */
[----:B------:R2:W-:Y:S02]  /*3240*/  UTMASTG.2D [UR4], [UR8] ;  /* 0x00000004080073b5 */ /* 0x0005e40008008000 */
[----:B--2---:R0:W-:Y:S02]  /*3250*/  UTMACMDFLUSH ;  /* 0x00000000000079b7 */ /* 0x0041e40000000000 */
.L_x_40:
[----:B------:R-:W-:Y:S05]  /*3260*/  BSYNC.RECONVERGENT B0 ;  /* 0x0000000000007941 */ /* 0x000fea0003800200 */
.L_x_39:
[----:B------:R-:W-:-:S04]  /*3270*/  DEPBAR.LE SB0, 0x1 ;  /* 0x000080400000791a */ /* 0x000fc80000000000 */
.L_x_38:
[----:B------:R-:W-:Y:S01]  /*3280*/  BAR.SYNC.DEFER_BLOCKING 0x8, 0x80 ;  /* 0x0202000000007b1d */ /* 0x000fe20000010000 */
[C---:B------:R-:W-:Y:S01]  /*3290*/  R2UR UR5, R35.reuse ;  /* 0x00000000230572ca */ /* 0x040fe200000e0000 */
[----:B-1----:R-:W-:Y:S01]  /*32a0*/  IMAD R39, R36, 0x4000, R32 ;  /* 0x0000400024277824 */ /* 0x002fe200078e0220 */
[----:B------:R-:W-:Y:S01]  /*32b0*/  R2UR UR4, R35 ;  /* 0x00000000230472ca */ /* 0x000fe200000e0000 */
[----:B------:R-:W-:-:S05]  /*32c0*/  VIADD R2, R2, 0x31870 ;  /* 0x0003187002027836 */ /* 0x000fca0000000000 */
[----:B------:R-:W-:-:S05]  /*32d0*/  PRMT R2, RZ, 0x654, R2 ;  /* 0x00000654ff027816 */ /* 0x000fca0000000002 */
[----:B------:R-:W1:Y:S01]  /*32e0*/  LDTM.x8 R12, tmem[UR5+0x80] ;  /* 0x00008005000c79ee */ /* 0x000e6200081c0000 */
[----:B------:R-:W-:Y:S01]  /*32f0*/  NOP ;  /* 0x0000000000007918 */ /* 0x000fe20000000000 */
[----:B-1----:R-:W1:Y:S01]  /*3300*/  LDTM.x8 R4, tmem[UR4+0x88] ;  /* 0x00008804000479ee */ /* 0x002e6200081c0000 */
[----:B------:R-:W-:Y:S02]  /*3310*/  F2FP.BF16.F32.PACK_AB R12, R13, R12 ;  /* 0x0000000c0d0c723e */ /* 0x000fe400000010ff */
[----:B------:R-:W-:Y:S02]  /*3320*/  F2FP.BF16.F32.PACK_AB R13, R15, R14 ;  /* 0x0000000e0f0d723e */ /* 0x000fe400000010ff */
[----:B------:R-:W-:Y:S02]  /*3330*/  F2FP.BF16.F32.PACK_AB R14, R17, R16 ;  /* 0x00000010110e723e */ /* 0x000fe400000010ff */
[----:B------:R-:W-:Y:S02]  /*3340*/  F2FP.BF16.F32.PACK_AB R15, R19, R18 ;  /* 0x00000012130f723e */ /* 0x000fe400000010ff */
[----:B------:R-:W-:-:S02]  /*3350*/  IADD3 R16, PT, PT, R0, R39, R31 ;  /* 0x0000002700107210 */ /* 0x000fc40007ffe01f */
        /* <DEDUP_REMOVED lines=56> */
[----:B------:R-:W-:Y:S01]  /*36e0*/  NOP ;  /* 0x0000000000007918 */ /* 0x000fe20000000000 */
[----:B------:R1:W-:Y:S01]  /*36f0*/  SYNCS.ARRIVE.TRANS64.RED.A1T0 RZ, [R2+URZ], RZ ;  /* 0x000000ff02ff79a7 */ /* 0x0003e200081004ff */
        /* <DEDUP_REMOVED lines=18> */
.L_x_42:
[----:B------:R-:W-:Y:S05]  /*3820*/  BSYNC.RECONVERGENT B0 ;  /* 0x0000000000007941 */ /* 0x000fea0003800200 */
.L_x_41:
[----:B------:R-:W-:Y:S02]  /*3830*/  IADD3 R23, PT, PT, R23, 0x95, RZ ;  /* 0x0000009517177810 */ /* 0x000fe40007ffe0ff */
[----:B------:R-:W-:Y:S01]  /*3840*/  IADD3 R33, PT, PT, R33, 0x95, RZ ;  /* 0x0000009521217810 */ /* 0x000fe20007ffe0ff */
[----:B------:R-:W-:Y:S06]  /*3850*/  @P0 BRA `(.L_x_43) ;  /* 0xffffffe800f00947 */ /* 0x000fec000383ffff */
.L_x_32:
[----:B------:R-:W-:-:S13]  /*3860*/  ISETP.NE.AND P0, PT, R3, 0x3, PT ;  /* 0x000000030300780c */ /* 0x000fda0003f05270 */
[----:B------:R-:W-:Y:S05]  /*3870*/  @P0 EXIT ;  /* 0x000000000000094d */ /* 0x000fea0003800000 */
[----:B------:R-:W-:Y:S05]  /*3880*/  WARPSYNC.ALL ;  /* 0x0000000000007948 */ /* 0x000fea0003800000 */
[----:B------:R-:W-:Y:S01]  /*3890*/  NOP ;  /* 0x0000000000007918 */ /* 0x000fe20000000000 */
[----:B------:R-:W2:Y:S01]  /*38a0*/  S2UR UR5, SR_CgaCtaId ;  /* 0x00000000000579c3 */ /* 0x000ea20000008800 */
[----:B------:R-:W-:Y:S02]  /*38b0*/  UMOV UR4, 0x50 ;  /* 0x0000005000047882 */ /* 0x000fe40000000000 */
[----:B--2---:R-:W-:-:S09]  /*38c0*/  ULEA UR5, UR5, UR4, 0x18 ;  /* 0x0000000405057291 */ /* 0x004fd2000f8ec0ff */
[----:B-1----:R-:W1:Y:S02]  /*38d0*/  LDS R2, [UR5] ;  /* 0x00000005ff027984 */ /* 0x002e640008000800 */
[----:B-1----:R-:W-:-:S04]  /*38e0*/  LOP3.LUT R0, R2, 0xffff, RZ, 0xc0, !PT ;  /* 0x0000ffff02007812 */ /* 0x002fc800078ec0ff */
[----:B------:R-:W-:-:S13]  /*38f0*/  ISETP.NE.AND P0, PT, R0, 0xffff, PT ;  /* 0x0000ffff0000780c */ /* 0x000fda0003f05270 */
[----:B------:R-:W-:Y:S05]  /*3900*/  @P0 BRA `(.L_x_44) ;  /* 0x0000000000480947 */ /* 0x000fea0003800000 */
[----:B------:R-:W-:-:S04]  /*3910*/  SHF.R.U32.HI R0, RZ, 0x10, R2 ;  /* 0x00000010ff007819 */ /* 0x000fc80000011602 */
[----:B------:R-:W-:-:S04]  /*3920*/  LOP3.LUT R0, R0, 0x1, RZ, 0xc0, !PT ;  /* 0x0000000100007812 */ /* 0x000fc800078ec0ff */
[----:B------:R-:W-:-:S13]  /*3930*/  ISETP.NE.AND P0, PT, R0, 0x1, PT ;  /* 0x000000010000780c */ /* 0x000fda0003f05270 */
[----:B------:R-:W-:Y:S05]  /*3940*/  @P0 BRA `(.L_x_45) ;  /* 0x00000000002c0947 */ /* 0x000fea0003800000 */
[----:B------:R-:W1:Y:S01]  /*3950*/  S2R R0, SR_LANEID ;  /* 0x0000000000007919 */ /* 0x000e620000000000 */
[----:B------:R-:W-:Y:S01]  /*3960*/  IMAD.MOV.U32 R2, RZ, RZ, -0x20000 ;  /* 0xfffe0000ff027424 */ /* 0x000fe200078e00ff */
[----:B------:R-:W-:Y:S02]  /*3970*/  VOTEU.ANY UR6, UPT, PT ;  /* 0x0000000000067886 */ /* 0x000fe400038e0100 */
[----:B------:R-:W-:Y:S01]  /*3980*/  UFLO.U32 UR6, UR6 ;  /* 0x00000006000672bd */ /* 0x000fe200080e0000 */
[----:B------:R-:W2:Y:S05]  /*3990*/  REDUX UR4, R2 ;  /* 0x00000000020473c4 */ /* 0x000eaa0000000000 */
[----:B-1----:R-:W-:-:S02]  /*39a0*/  ISETP.EQ.U32.AND P0, PT, R0, UR6, PT ;  /* 0x0000000600007c0c */ /* 0x002fc4000bf02070 */
[----:B--2---:R-:W-:Y:S01]  /*39b0*/  MOV R0, UR4 ;  /* 0x0000000400007c02 */ /* 0x004fe20008000f00 */
[----:B------:R-:W-:-:S05]  /*39c0*/  UMOV UR4, 0xfffe0000 ;  /* 0xfffe000000047882 */ /* 0x000fca0000000000 */
[----:B------:R1:W-:Y:S05]  /*39d0*/  UTCATOMSWS.AND URZ, UR4 ;  /* 0x0000000400ff79e3 */ /* 0x0003ea0008000000 */
[----:B------:R1:W-:Y:S01]  /*39e0*/  @P0 ATOMS.AND RZ, [UR5], R0 ;  /* 0x00000000ffff098c */ /* 0x0003e2000a800005 */
[----:B------:R-:W-:Y:S05]  /*39f0*/  BRA `(.L_x_46) ;  /* 0x0000000000147947 */ /* 0x000fea0003800000 */
.L_x_45:
[----:B------:R-:W-:Y:S02]  /*3a00*/  MOV R2, 0x3a20 ;  /* 0x00003a2000027802 */ /* 0x000fe40000000f00 */
[----:B------:R-:W-:Y:S05]  /*3a10*/  CALL.REL.NOINC `($__internal_0_$__cuda_sm10x_tcgen05_guardrail_trap_col_being_dealloced_not_returned_by_alloc) ;  /* 0x0000000400047944 */ /* 0x000fea0003c00000 */
[----:B------:R-:W-:Y:S05]  /*3a20*/  BRA `(.L_x_46) ;  /* 0x0000000000087947 */ /* 0x000fea0003800000 */
.L_x_44:
[----:B------:R-:W-:Y:S02]  /*3a30*/  MOV R2, 0x3a50 ;  /* 0x00003a5000027802 */ /* 0x000fe40000000f00 */
[----:B------:R-:W-:Y:S05]  /*3a40*/  CALL.REL.NOINC `($__internal_2_$__cuda_sm10x_tcgen05_guardrail_trap_unallocated_columns_being_dealloced) ;  /* 0x0000000400107944 */ /* 0x000fea0003c00000 */
.L_x_46:
[----:B------:R-:W-:Y:S01]  /*3a50*/  NOP ;  /* 0x0000000000007918 */ /* 0x000fe20000000000 */
[----:B-1----:R-:W-:Y:S05]  /*3a60*/  EXIT ;  /* 0x000000000000794d */ /* 0x002fea0003800000 */
.L_x_14:
[----:B------:R-:W-:-:S07]  /*3a70*/  MOV R5, R4 ;  /* 0x0000000400057202 */ /* 0x000fce0000000f00 */
.L_x_47:
[----:B-1----:R1:W2:Y:S02]  /*3a80*/  SYNCS.PHASECHK.TRANS64.TRYWAIT P0, [R2+URZ+0x31800], R5 ;  /* 0x03180005020075a7 */ /* 0x0022a400080011ff */
[----:B--2---:R-:W-:Y:S05]  /*3a90*/  @!P0 NANOSLEEP.SYNCS 0x989680 ;  /* 0x009896800000895d */ /* 0x004fea0003900000 */
[----:B------:R-:W2:Y:S02]  /*3aa0*/  @!P0 SYNCS.PHASECHK.TRANS64 P0, [R2+URZ+0x31800], R5 ;  /* 0x03180005020085a7 */ /* 0x000ea400080010ff */
[----:B--2---:R-:W-:Y:S05]  /*3ab0*/  @!P0 BRA `(.L_x_47) ;  /* 0xfffffffc00f08947 */ /* 0x004fea000383ffff */
[----:B------:R-:W-:Y:S05]  /*3ac0*/  BRA `(.L_x_48) ;  /* 0xffffffcc00dc7947 */ /* 0x000fea000383ffff */
.L_x_18:
[----:B------:R-:W-:Y:S02]  /*3ad0*/  MOV R8, UR10 ;  /* 0x0000000a00087c02 */ /* 0x000fe40008000f00 */
[----:B------:R-:W-:Y:S02]  /*3ae0*/  MOV R9, UR10 ;  /* 0x0000000a00097c02 */ /* 0x000fe40008000f00 */
[----:B------:R-:W-:-:S07]  /*3af0*/  MOV R0, UR9 ;  /* 0x0000000900007c02 */ /* 0x000fce0008000f00 */
.L_x_49:
[----:B-1----:R1:W2:Y:S02]  /*3b00*/  SYNCS.PHASECHK.TRANS64.TRYWAIT P0, [R0+URZ+0x31870], R9 ;  /* 0x03187009000075a7 */ /* 0x0022a400080011ff */
[----:B--2---:R-:W-:Y:S05]  /*3b10*/  @!P0 NANOSLEEP.SYNCS 0x989680 ;  /* 0x009896800000895d */ /* 0x004fea0003900000 */
[----:B------:R-:W2:Y:S02]  /*3b20*/  @!P0 SYNCS.PHASECHK.TRANS64 P0, [R0+URZ+0x31870], R9 ;  /* 0x03187009000085a7 */ /* 0x000ea400080010ff */
[----:B--2---:R-:W-:Y:S05]  /*3b30*/  @!P0 BRA `(.L_x_49) ;  /* 0xfffffffc00f08947 */ /* 0x004fea000383ffff */
[----:B------:R-:W-:Y:S05]  /*3b40*/  BRA `(.L_x_50) ;  /* 0xffffffd400687947 */ /* 0x000fea000383ffff */
.L_x_19:
[----:B------:R-:W-:Y:S02]  /*3b50*/  MOV R2, UR10 ;  /* 0x0000000a00027c02 */ /* 0x000fe40008000f00 */
[----:B------:R-:W-:Y:S07]  /*3b60*/  MOV R8, R9 ;  /* 0x0000000900087202 */ /* 0x000fee0000000f00 */
.L_x_51:
[----:B-1----:R1:W2:Y:S02]  /*3b70*/  SYNCS.PHASECHK.TRANS64.TRYWAIT P0, [R2+URZ+0x31840], R9 ;  /* 0x03184009020075a7 */ /* 0x0022a400080011ff */
[----:B--2---:R-:W-:Y:S05]  /*3b80*/  @!P0 NANOSLEEP.SYNCS 0x989680 ;  /* 0x009896800000895d */ /* 0x004fea0003900000 */
[----:B------:R-:W2:Y:S02]  /*3b90*/  @!P0 SYNCS.PHASECHK.TRANS64 P0, [R2+URZ+0x31840], R9 ;  /* 0x03184009020085a7 */ /* 0x000ea400080010ff */
[----:B--2---:R-:W-:Y:S05]  /*3ba0*/  @!P0 BRA `(.L_x_51) ;  /* 0xfffffffc00f08947 */ /* 0x004fea000383ffff */
[----:B------:R-:W-:Y:S05]  /*3bb0*/  BRA `(.L_x_52) ;  /* 0xffffffd4006c7947 */ /* 0x000fea000383ffff */
.L_x_21:
[----:B------:R-:W-:Y:S02]  /*3bc0*/  MOV R2, UR13 ;  /* 0x0000000d00027c02 */ /* 0x000fe40008000f00 */
[----:B------:R-:W-:Y:S07]  /*3bd0*/  MOV R8, R9 ;  /* 0x0000000900087202 */ /* 0x000fee0000000f00 */
.L_x_53:
[----:B-1----:R1:W2:Y:S02]  /*3be0*/  SYNCS.PHASECHK.TRANS64.TRYWAIT P0, [R2+URZ+0x31840], R9 ;  /* 0x03184009020075a7 */ /* 0x0022a400080011ff */
[----:B--2---:R-:W-:Y:S05]  /*3bf0*/  @!P0 NANOSLEEP.SYNCS 0x989680 ;  /* 0x009896800000895d */ /* 0x004fea0003900000 */
[----:B------:R-:W2:Y:S02]  /*3c00*/  @!P0 SYNCS.PHASECHK.TRANS64 P0, [R2+URZ+0x31840], R9 ;  /* 0x03184009020085a7 */ /* 0x000ea400080010ff */
[----:B--2---:R-:W-:Y:S05]  /*3c10*/  @!P0 BRA `(.L_x_53) ;  /* 0xfffffffc00f08947 */ /* 0x004fea000383ffff */
[----:B------:R-:W-:Y:S05]  /*3c20*/  BRA `(.L_x_54) ;  /* 0xffffffd800447947 */ /* 0x000fea000383ffff */
.L_x_25:
[----:B------:R-:W-:-:S04]  /*3c30*/  SHF.L.U32 R4, R10, 0x1f, RZ ;  /* 0x0000001f0a047819 */ /* 0x000fc800000006ff */
[----:B------:R-:W-:-:S07]  /*3c40*/  MOV R5, R4 ;  /* 0x0000000400057202 */ /* 0x000fce0000000f00 */
.L_x_55:
[----:B-1----:R1:W2:Y:S02]  /*3c50*/  SYNCS.PHASECHK.TRANS64.TRYWAIT P0, [R2+URZ+0x31820], R5 ;  /* 0x03182005020075a7 */ /* 0x0022a400080011ff */
[----:B--2---:R-:W-:Y:S05]  /*3c60*/  @!P0 NANOSLEEP.SYNCS 0x989680 ;  /* 0x009896800000895d */ /* 0x004fea0003900000 */
[----:B------:R-:W2:Y:S02]  /*3c70*/  @!P0 SYNCS.PHASECHK.TRANS64 P0, [R2+URZ+0x31820], R5 ;  /* 0x03182005020085a7 */ /* 0x000ea400080010ff */
[----:B--2---:R-:W-:Y:S05]  /*3c80*/  @!P0 BRA `(.L_x_55) ;  /* 0xfffffffc00f08947 */ /* 0x004fea000383ffff */
[----:B------:R-:W-:Y:S05]  /*3c90*/  BRA `(.L_x_56) ;  /* 0xffffffdc00987947 */ /* 0x000fea000383ffff */
.L_x_26:
[----:B------:R-:W-:-:S07]  /*3ca0*/  MOV R5, R4 ;  /* 0x0000000400057202 */ /* 0x000fce0000000f00 */
.L_x_57:
[----:B-1----:R1:W2:Y:S02]  /*3cb0*/  SYNCS.PHASECHK.TRANS64.TRYWAIT P0, [R2+URZ+0x31828], R5 ;  /* 0x03182805020075a7 */ /* 0x0022a400080011ff */
[----:B--2---:R-:W-:Y:S05]  /*3cc0*/  @!P0 NANOSLEEP.SYNCS 0x989680 ;  /* 0x009896800000895d */ /* 0x004fea0003900000 */
[----:B------:R-:W2:Y:S02]  /*3cd0*/  @!P0 SYNCS.PHASECHK.TRANS64 P0, [R2+URZ+0x31828], R5 ;  /* 0x03182805020085a7 */ /* 0x000ea400080010ff */
[----:B--2---:R-:W-:Y:S05]  /*3ce0*/  @!P0 BRA `(.L_x_57) ;  /* 0xfffffffc00f08947 */ /* 0x004fea000383ffff */
[----:B------:R-:W-:Y:S05]  /*3cf0*/  BRA `(.L_x_58) ;  /* 0xffffffe000287947 */ /* 0x000fea000383ffff */
.L_x_27:
[----:B-1----:R-:W-:-:S07]  /*3d00*/  MOV R5, R4 ;  /* 0x0000000400057202 */ /* 0x002fce0000000f00 */
.L_x_59:
[----:B-1----:R1:W2:Y:S02]  /*3d10*/  SYNCS.PHASECHK.TRANS64.TRYWAIT P0, [R2+URZ+0x31830], R5 ;  /* 0x03183005020075a7 */ /* 0x0022a400080011ff */
[----:B--2---:R-:W-:Y:S05]  /*3d20*/  @!P0 NANOSLEEP.SYNCS 0x989680 ;  /* 0x009896800000895d */ /* 0x004fea0003900000 */
[----:B------:R-:W2:Y:S02]  /*3d30*/  @!P0 SYNCS.PHASECHK.TRANS64 P0, [R2+URZ+0x31830], R5 ;  /* 0x03183005020085a7 */ /* 0x000ea400080010ff */
[----:B--2---:R-:W-:Y:S05]  /*3d40*/  @!P0 BRA `(.L_x_59) ;  /* 0xfffffffc00f08947 */ /* 0x004fea000383ffff */
[----:B------:R-:W-:Y:S05]  /*3d50*/  BRA `(.L_x_60) ;  /* 0xffffffe000687947 */ /* 0x000fea000383ffff */
.L_x_28:
[-C--:B------:R-:W-:Y:S02]  /*3d60*/  MOV R20, R4.reuse ;  /* 0x0000000400147202 */ /* 0x080fe40000000f00 */
[----:B------:R-:W-:-:S07]  /*3d70*/  MOV R21, R4 ;  /* 0x0000000400157202 */ /* 0x000fce0000000f00 */
.L_x_61:
[----:B-1----:R1:W2:Y:S02]  /*3d80*/  SYNCS.PHASECHK.TRANS64.TRYWAIT P0, [R2+URZ+0x31838], R21 ;  /* 0x03183815020075a7 */ /* 0x0022a400080011ff */
[----:B--2---:R-:W-:Y:S05]  /*3d90*/  @!P0 NANOSLEEP.SYNCS 0x989680 ;  /* 0x009896800000895d */ /* 0x004fea0003900000 */
[----:B------:R-:W2:Y:S02]  /*3da0*/  @!P0 SYNCS.PHASECHK.TRANS64 P0, [R2+URZ+0x31838], R21 ;  /* 0x03183815020085a7 */ /* 0x000ea400080010ff */
[----:B--2---:R-:W-:Y:S05]  /*3db0*/  @!P0 BRA `(.L_x_61) ;  /* 0xfffffffc00f08947 */ /* 0x004fea000383ffff */
[----:B------:R-:W-:Y:S05]  /*3dc0*/  BRA `(.L_x_62) ;  /* 0xffffffe000a07947 */ /* 0x000fea000383ffff */
.L_x_33:
[----:B------:R-:W-:-:S07]  /*3dd0*/  MOV R5, R4 ;  /* 0x0000000400057202 */ /* 0x000fce0000000f00 */
.L_x_63:
[----:B-1----:R1:W2:Y:S02]  /*3de0*/  SYNCS.PHASECHK.TRANS64.TRYWAIT P1, [R2+URZ+0x31860], R5 ;  /* 0x03186005020075a7 */ /* 0x0022a400080211ff */
[----:B--2---:R-:W-:Y:S05]  /*3df0*/  @!P1 NANOSLEEP.SYNCS 0x989680 ;  /* 0x009896800000995d */ /* 0x004fea0003900000 */
[----:B------:R-:W2:Y:S02]  /*3e00*/  @!P1 SYNCS.PHASECHK.TRANS64 P1, [R2+URZ+0x31860], R5 ;  /* 0x03186005020095a7 */ /* 0x000ea400080210ff */
[----:B--2---:R-:W-:Y:S05]  /*3e10*/  @!P1 BRA `(.L_x_63) ;  /* 0xfffffffc00f09947 */ /* 0x004fea000383ffff */
[----:B------:R-:W-:Y:S05]  /*3e20*/  BRA `(.L_x_64) ;  /* 0xffffffe400ec7947 */ /* 0x000fea000383ffff */
        .weak           $__internal_0_$__cuda_sm10x_tcgen05_guardrail_trap_col_being_dealloced_not_returned_by_alloc
        .type           $__internal_0_$__cuda_sm10x_tcgen05_guardrail_trap_col_being_dealloced_not_returned_by_alloc,@function
        .size           $__internal_0_$__cuda_sm10x_tcgen05_guardrail_trap_col_being_dealloced_not_returned_by_alloc,($__internal_1_$__cuda_sm10x_tcgen05_guardrail_trap_phase_invalid_during_alloc - $__internal_0_$__cuda_sm10x_tcgen05_guardrail_trap_col_being_dealloced_not_returned_by_alloc)
$__internal_0_$__cuda_sm10x_tcgen05_guardrail_trap_col_being_dealloced_not_returned_by_alloc:
[----:B------:R-:W-:Y:S05]  /*3e30*/  BPT.TRAP 0x1 ;  /* 0x000000040000795c */ /* 0x000fea0000300000 */
[----:B------:R-:W-:-:S04]  /*3e40*/  HFMA2 R3, -RZ, RZ, 0, 0 ;  /* 0x00000000ff037431 */ /* 0x000fc800000001ff */
[----:B------:R-:W-:Y:S05]  /*3e50*/  RET.REL.NODEC R2 `(_ZN9deep_gemm24sm100_fp8_gemm_1d1d_implILN4cute4UMMA5MajorE0ELS3_0ELj0ELj4096ELj7168ELj128ELj192ELj128ELj1ELj128ELj128ELj128ELj4ELj128ELj128ELj1ELb0ELj149ELNS_8GemmTypeE0ELb0EN7cutlass10bfloat16_tENS_16EpilogueIdentityEEEvPijjj14CUtensorMap_stS9_S9_S9_S9_) ;  /* 0xffffffc002687950 */ /* 0x000fea0003c3ffff */
        .weak           $__internal_1_$__cuda_sm10x_tcgen05_guardrail_trap_phase_invalid_during_alloc
        .type           $__internal_1_$__cuda_sm10x_tcgen05_guardrail_trap_phase_invalid_during_alloc,@function
        .size           $__internal_1_$__cuda_sm10x_tcgen05_guardrail_trap_phase_invalid_during_alloc,($__internal_2_$__cuda_sm10x_tcgen05_guardrail_trap_unallocated_columns_being_dealloced - $__internal_1_$__cuda_sm10x_tcgen05_guardrail_trap_phase_invalid_during_alloc)
$__internal_1_$__cuda_sm10x_tcgen05_guardrail_trap_phase_invalid_during_alloc:
[----:B------:R-:W-:Y:S05]  /*3e60*/  BPT.TRAP 0x1 ;  /* 0x000000040000795c */ /* 0x000fea0000300000 */
[----:B------:R-:W-:-:S04]  /*3e70*/  MOV R5, 0x0 ;  /* 0x0000000000057802 */ /* 0x000fc80000000f00 */
[----:B------:R-:W-:Y:S05]  /*3e80*/  RET.REL.NODEC R4 `(_ZN9deep_gemm24sm100_fp8_gemm_1d1d_implILN4cute4UMMA5MajorE0ELS3_0ELj0ELj4096ELj7168ELj128ELj192ELj128ELj1ELj128ELj128ELj128ELj4ELj128ELj128ELj1ELb0ELj149ELNS_8GemmTypeE0ELb0EN7cutlass10bfloat16_tENS_16EpilogueIdentityEEEvPijjj14CUtensorMap_stS9_S9_S9_S9_) ;  /* 0xffffffc0045c7950 */ /* 0x000fea0003c3ffff */
        .weak           $__internal_2_$__cuda_sm10x_tcgen05_guardrail_trap_unallocated_columns_being_dealloced
        .type           $__internal_2_$__cuda_sm10x_tcgen05_guardrail_trap_unallocated_columns_being_dealloced,@function
        .size           $__internal_2_$__cuda_sm10x_tcgen05_guardrail_trap_unallocated_columns_being_dealloced,($__internal_3_$__cuda_sm20_div_u16 - $__internal_2_$__cuda_sm10x_tcgen05_guardrail_trap_unallocated_columns_being_dealloced)
$__internal_2_$__cuda_sm10x_tcgen05_guardrail_trap_unallocated_columns_being_dealloced:
[----:B------:R-:W-:Y:S05]  /*3e90*/  BPT.TRAP 0x1 ;  /* 0x000000040000795c */ /* 0x000fea0000300000 */
[----:B------:R-:W-:-:S04]  /*3ea0*/  HFMA2 R3, -RZ, RZ, 0, 0 ;  /* 0x00000000ff037431 */ /* 0x000fc800000001ff */
[----:B------:R-:W-:Y:S05]  /*3eb0*/  RET.REL.NODEC R2 `(_ZN9deep_gemm24sm100_fp8_gemm_1d1d_implILN4cute4UMMA5MajorE0ELS3_0ELj0ELj4096ELj7168ELj128ELj192ELj128ELj1ELj128ELj128ELj128ELj4ELj128ELj128ELj1ELb0ELj149ELNS_8GemmTypeE0ELb0EN7cutlass10bfloat16_tENS_16EpilogueIdentityEEEvPijjj14CUtensorMap_stS9_S9_S9_S9_) ;  /* 0xffffffc002507950 */ /* 0x000fea0003c3ffff */
        .weak           $__internal_3_$__cuda_sm20_div_u16
        .type           $__internal_3_$__cuda_sm20_div_u16,@function
        .size           $__internal_3_$__cuda_sm20_div_u16,(.L_x_69 - $__internal_3_$__cuda_sm20_div_u16)
$__internal_3_$__cuda_sm20_div_u16:
[----:B------:R-:W1:Y:S01]  /*3ec0*/  I2F.U16 R6, R7 ;  /* 0x0000000700067306 */ /* 0x000e620000101000 */
[----:B------:R-:W-:-:S07]  /*3ed0*/  IMAD.MOV.U32 R4, RZ, RZ, 0x4b800000 ;  /* 0x4b800000ff047424 */ /* 0x000fce00078e00ff */
[----:B------:R-:W-:Y:S01]  /*3ee0*/  I2F.U16.RZ R5, R5 ;  /* 0x0000000500057306 */ /* 0x000fe2000010d000 */
[C---:B-1----:R-:W-:Y:S02]  /*3ef0*/  FSETP.GEU.AND P1, PT, |R6|.reuse, 1.175494350822287508e-38, PT ;  /* 0x008000000600780b */ /* 0x042fe40003f2e200 */
[----:B------:R-:W-:Y:S02]  /*3f00*/  FSETP.GT.AND P3, PT, |R6|, 8.50705917302346158658e+37, PT ;  /* 0x7e8000000600780b */ /* 0x000fe40003f64200 */
[----:B------:R-:W-:Y:S02]  /*3f10*/  FSEL R4, R4, 1, !P1 ;  /* 0x3f80000004047808 */ /* 0x000fe40004800000 */
[----:B------:R-:W-:Y:S02]  /*3f20*/  ISETP.NE.U32.AND P1, PT, R7, RZ, PT ;  /* 0x000000ff0700720c */ /* 0x000fe40003f25070 */
[----:B------:R-:W-:-:S05]  /*3f30*/  FSEL R4, R4, 0.25, !P3 ;  /* 0x3e80000004047808 */ /* 0x000fca0005800000 */
[----:B------:R-:W-:-:S06]  /*3f40*/  FMUL R6, R6, R4 ;  /* 0x0000000406067220 */ /* 0x000fcc0000400000 */
[----:B------:R-:W1:Y:S02]  /*3f50*/  MUFU.RCP R6, R6 ;  /* 0x0000000600067308 */ /* 0x000e640000001000 */
[----:B-1----:R-:W-:-:S04]  /*3f60*/  FMUL R4, R4, R6 ;  /* 0x0000000604047220 */ /* 0x002fc80000400000 */
[----:B------:R-:W-:-:S04]  /*3f70*/  VIADD R4, R4, 0x2 ;  /* 0x0000000204047836 */ /* 0x000fc80000000000 */
[----:B------:R-:W-:Y:S01]  /*3f80*/  FMUL.RZ R4, R5, R4 ;  /* 0x0000000405047220 */ /* 0x000fe2000040c000 */
[----:B------:R-:W-:-:S03]  /*3f90*/  HFMA2 R5, -RZ, RZ, 0, 0 ;  /* 0x00000000ff057431 */ /* 0x000fc600000001ff */
[----:B------:R1:W2:Y:S02]  /*3fa0*/  F2I.U32.TRUNC.NTZ R41, R4 ;  /* 0x0000000400297305 */ /* 0x0002a4000020f000 */
[----:B-1----:R-:W-:Y:S01]  /*3fb0*/  IMAD.MOV.U32 R4, RZ, RZ, R2 ;  /* 0x000000ffff047224 */ /* 0x002fe200078e0002 */
[----:B--2---:R-:W-:Y:S02]  /*3fc0*/  LOP3.LUT R41, R41, 0xffff, RZ, 0xc0, !PT ;  /* 0x0000ffff29297812 */ /* 0x004fe400078ec0ff */
[----:B------:R-:W-:Y:S01]  /*3fd0*/  @!P1 MOV R41, 0xffffffff ;  /* 0xffffffff00299802 */ /* 0x000fe20000000f00 */
[----:B------:R-:W-:Y:S06]  /*3fe0*/  RET.REL.NODEC R4 `(_ZN9deep_gemm24sm100_fp8_gemm_1d1d_implILN4cute4UMMA5MajorE0ELS3_0ELj0ELj4096ELj7168ELj128ELj192ELj128ELj1ELj128ELj128ELj128ELj4ELj128ELj128ELj1ELb0ELj149ELNS_8GemmTypeE0ELb0EN7cutlass10bfloat16_tENS_16EpilogueIdentityEEEvPijjj14CUtensorMap_stS9_S9_S9_S9_) ;  /* 0xffffffc004047950 */ /* 0x000fec0003c3ffff */
.L_x_65:
[----:B------:R-:W-:-:S00]  /*3ff0*/  BRA `(.L_x_65) ;  /* 0xfffffffc00fc7947 */ /* 0x000fc0000383ffff */
[----:B------:R-:W-:-:S00]  /*4000*/  NOP ;  /* 0x0000000000007918 */ /* 0x000fc00000000000 */
[----:B------:R-:W-:-:S00]  /*4010*/  NOP ;  /* 0x0000000000007918 */ /* 0x000fc00000000000 */
[----:B------:R-:W-:-:S00]  /*4020*/  NOP ;  /* 0x0000000000007918 */ /* 0x000fc00000000000 */
[----:B------:R-:W-:-:S00]  /*4030*/  NOP ;  /* 0x0000000000007918 */ /* 0x000fc00000000000 */
[----:B------:R-:W-:-:S00]  /*4040*/  NOP ;  /* 0x0000000000007918 */ /* 0x000fc00000000000 */
[----:B------:R-:W-:-:S00]  /*4050*/  NOP ;  /* 0x0000000000007918 */ /* 0x000fc00000000000 */
[----:B------:R-:W-:-:S00]  /*4060*/  NOP ;  /* 0x0000000000007918 */ /* 0x000fc00000000000 */
[----:B------:R-:W-:-:S00]  /*4070*/  NOP ;  /* 0x0000000000007918 */ /* 0x000fc00000000000 */
.L_x_69:


//--------------------- .nv.shared._ZN9deep_gemm24sm100_fp8_gemm_1d1d_implILN4cute4UMMA5MajorE0ELS3_0ELj0ELj4096ELj7168ELj128ELj192ELj128ELj1ELj128ELj128ELj128ELj4ELj128ELj128ELj1ELb0ELj149ELNS_8GemmTypeE0ELb0EN7cutlass10bfloat16_tENS_16EpilogueIdentityEEEvPijjj14CUtensorMap_stS9_S9_S9_S9_ --------------------------
	.section	.nv.shared._ZN9deep_gemm24sm100_fp8_gemm_1d1d_implILN4cute4UMMA5MajorE0ELS3_0ELj0ELj4096ELj7168ELj128ELj192ELj128ELj1ELj128ELj128ELj128ELj4ELj128ELj128ELj1ELb0ELj149ELNS_8GemmTypeE0ELb0EN7cutlass10bfloat16_tENS_16EpilogueIdentityEEEvPijjj14CUtensorMap_stS9_S9_S9_S9_,"aw",@nobits
	.sectionflags	@""
	.align	1024
	.zero		1024


//--------------------- .nv.shared.reserved.0     --------------------------
	.section	.nv.shared.reserved.0,"aw",@nobits
	.align	8
	.weak		__nv_reservedSMEM_offset_0_alias
	.size		__nv_reservedSMEM_offset_0_alias, 0, 64
	.other		__nv_reservedSMEM_offset_0_alias,@"STO_CUDA_RESERVED_SHARED STV_DEFAULT"
__nv_reservedSMEM_offset_0_alias:
	.zero		0
.nv.shared.reserved.0:
	.zero		64
	.weak		__nv_reservedSMEM_allocation_phase
	.type		__nv_reservedSMEM_allocation_phase,@object
	.size		__nv_reservedSMEM_allocation_phase,(.L_0 - __nv_reservedSMEM_allocation_phase)
__nv_reservedSMEM_allocation_phase:
	.zero		1
.L_0:
	.zero		7
	.weak		__nv_reservedSMEM_devtool_atexit_pc
	.type		__nv_reservedSMEM_devtool_atexit_pc,@object
	.size		__nv_reservedSMEM_devtool_atexit_pc,(__nv_reservedSMEM_allocation_mask - __nv_reservedSMEM_devtool_atexit_pc)
__nv_reservedSMEM_devtool_atexit_pc:
	.zero		8
	.weak		__nv_reservedSMEM_allocation_mask
	.type		__nv_reservedSMEM_allocation_mask,@object
	.size		__nv_reservedSMEM_allocation_mask,(.L_2 - __nv_reservedSMEM_allocation_mask)
__nv_reservedSMEM_allocation_mask:
	.zero		4
.L_2:


//--------------------- .nv.global                --------------------------
	.section	.nv.global,"aw",@nobits
.nv.global:
	.type		_ZN47_INTERNAL_ece50b7a_9_kernel_cu_69eb70d4_28952674cute1_E,@object
	.size		_ZN47_INTERNAL_ece50b7a_9_kernel_cu_69eb70d4_28952674cute1_E,(_ZN47_INTERNAL_ece50b7a_9_kernel_cu_69eb70d4_28952674cuda3std3__45__cpo6cbeginE - _ZN47_INTERNAL_ece50b7a_9_kernel_cu_69eb70d4_28952674cute1_E)
_ZN47_INTERNAL_ece50b7a_9_kernel_cu_69eb70d4_28952674cute1_E:
	.zero		1
	.type		_ZN47_INTERNAL_ece50b7a_9_kernel_cu_69eb70d4_28952674cuda3std3__45__cpo6cbeginE,@object
	.size		_ZN47_INTERNAL_ece50b7a_9_kernel_cu_69eb70d4_28952674cuda3std3__45__cpo6cbeginE,(_ZN47_INTERNAL_ece50b7a_9_kernel_cu_69eb70d4_28952674cuda3std3__48in_placeE - _ZN47_INTERNAL_ece50b7a_9_kernel_cu_69eb70d4_28952674cuda3std3__45__cpo6cbeginE)
_ZN47_INTERNAL_ece50b7a_9_kernel_cu_69eb70d4_28952674cuda3std3__45__cpo6cbeginE:
	.zero		1
	.type		_ZN47_INTERNAL_ece50b7a_9_kernel_cu_69eb70d4_28952674cuda3std3__48in_placeE,@object
	.size		_ZN47_INTERNAL_ece50b7a_9_kernel_cu_69eb70d4_28952674cuda3std3__48in_placeE,(_ZN47_INTERNAL_ece50b7a_9_kernel_cu_69eb70d4_28952674cuda3std6ranges3__45__cpo9iter_moveE - _ZN47_INTERNAL_ece50b7a_9_kernel_cu_69eb70d4_28952674cuda3std3__48in_placeE)
_ZN47_INTERNAL_ece50b7a_9_kernel_cu_69eb70d4_28952674cuda3std3__48in_placeE:
	.zero		1
	.type		_ZN47_INTERNAL_ece50b7a_9_kernel_cu_69eb70d4_28952674cuda3std6ranges3__45__cpo9iter_moveE,@object
	.size		_ZN47_INTERNAL_ece50b7a_9_kernel_cu_69eb70d4_28952674cuda3std6ranges3__45__cpo9iter_moveE,(_ZN47_INTERNAL_ece50b7a_9_kernel_cu_69eb70d4_28952674cuda3std3__45__cpo5beginE - _ZN47_INTERNAL_ece50b7a_9_kernel_cu_69eb70d4_28952674cuda3std6ranges3__45__cpo9iter_moveE)
_ZN47_INTERNAL_ece50b7a_9_kernel_cu_69eb70d4_28952674cuda3std6ranges3__45__cpo9iter_moveE:
	.zero		1
	.type		_ZN47_INTERNAL_ece50b7a_9_kernel_cu_69eb70d4_28952674cuda3std3__45__cpo5beginE,@object
	.size		_ZN47_INTERNAL_ece50b7a_9_kernel_cu_69eb70d4_28952674cuda3std3__45__cpo5beginE,(_ZN47_INTERNAL_ece50b7a_9_kernel_cu_69eb70d4_28952674cuda3std3__449_GLOBAL__N__ece50b7a_9_kernel_cu_69eb70d4_28952676ignoreE - _ZN47_INTERNAL_ece50b7a_9_kernel_cu_69eb70d4_28952674cuda3std3__45__cpo5beginE)
_ZN47_INTERNAL_ece50b7a_9_kernel_cu_69eb70d4_28952674cuda3std3__45__cpo5beginE:
	.zero		1
	.type		_ZN47_INTERNAL_ece50b7a_9_kernel_cu_69eb70d4_28952674cuda3std3__449_GLOBAL__N__ece50b7a_9_kernel_cu_69eb70d4_28952676ignoreE,@object
	.size		_ZN47_INTERNAL_ece50b7a_9_kernel_cu_69eb70d4_28952674cuda3std3__449_GLOBAL__N__ece50b7a_9_kernel_cu_69eb70d4_28952676ignoreE,(_ZN47_INTERNAL_ece50b7a_9_kernel_cu_69eb70d4_28952674cute7productE - _ZN47_INTERNAL_ece50b7a_9_kernel_cu_69eb70d4_28952674cuda3std3__449_GLOBAL__N__ece50b7a_9_kernel_cu_69eb70d4_28952676ignoreE)
_ZN47_INTERNAL_ece50b7a_9_kernel_cu_69eb70d4_28952674cuda3std3__449_GLOBAL__N__ece50b7a_9_kernel_cu_69eb70d4_28952676ignoreE:
	.zero		1
	.type		_ZN47_INTERNAL_ece50b7a_9_kernel_cu_69eb70d4_28952674cute7productE,@object
	.size		_ZN47_INTERNAL_ece50b7a_9_kernel_cu_69eb70d4_28952674cute7productE,(_ZN47_INTERNAL_ece50b7a_9_kernel_cu_69eb70d4_28952674cuda3std3__45__cpo3endE - _ZN47_INTERNAL_ece50b7a_9_kernel_cu_69eb70d4_28952674cute7productE)
_ZN47_INTERNAL_ece50b7a_9_kernel_cu_69eb70d4_28952674cute7productE:
	.zero		1
	.type		_ZN47_INTERNAL_ece50b7a_9_kernel_cu_69eb70d4_28952674cuda3std3__45__cpo3endE,@object
	.size		_ZN47_INTERNAL_ece50b7a_9_kernel_cu_69eb70d4_28952674cuda3std3__45__cpo3endE,(_ZN47_INTERNAL_ece50b7a_9_kernel_cu_69eb70d4_28952674cuda3std3__419piecewise_constructE - _ZN47_INTERNAL_ece50b7a_9_kernel_cu_69eb70d4_28952674cuda3std3__45__cpo3endE)
_ZN47_INTERNAL_ece50b7a_9_kernel_cu_69eb70d4_28952674cuda3std3__45__cpo3endE:
	.zero		1
	.type		_ZN47_INTERNAL_ece50b7a_9_kernel_cu_69eb70d4_28952674cuda3std3__419piecewise_constructE,@object
	.size		_ZN47_INTERNAL_ece50b7a_9_kernel_cu_69eb70d4_28952674cuda3std3__419piecewise_constructE,(_ZN47_INTERNAL_ece50b7a_9_kernel_cu_69eb70d4_28952674cuda3std3__45__cpo4cendE - _ZN47_INTERNAL_ece50b7a_9_kernel_cu_69eb70d4_28952674cuda3std3__419piecewise_constructE)
_ZN47_INTERNAL_ece50b7a_9_kernel_cu_69eb70d4_28952674cuda3std3__419piecewise_constructE:
	.zero		1
	.type		_ZN47_INTERNAL_ece50b7a_9_kernel_cu_69eb70d4_28952674cuda3std3__45__cpo4cendE,@object
	.size		_ZN47_INTERNAL_ece50b7a_9_kernel_cu_69eb70d4_28952674cuda3std3__45__cpo4cendE,(_ZN47_INTERNAL_ece50b7a_9_kernel_cu_69eb70d4_28952674cuda3std6ranges3__45__cpo4swapE - _ZN47_INTERNAL_ece50b7a_9_kernel_cu_69eb70d4_28952674cuda3std3__45__cpo4cendE)
_ZN47_INTERNAL_ece50b7a_9_kernel_cu_69eb70d4_28952674cuda3std3__45__cpo4cendE:
	.zero		1
	.type		_ZN47_INTERNAL_ece50b7a_9_kernel_cu_69eb70d4_28952674cuda3std6ranges3__45__cpo4swapE,@object
	.size		_ZN47_INTERNAL_ece50b7a_9_kernel_cu_69eb70d4_28952674cuda3std6ranges3__45__cpo4swapE,(.L_10 - _ZN47_INTERNAL_ece50b7a_9_kernel_cu_69eb70d4_28952674cuda3std6ranges3__45__cpo4swapE)
_ZN47_INTERNAL_ece50b7a_9_kernel_cu_69eb70d4_28952674cuda3std6ranges3__45__cpo4swapE:
	.zero		1
.L_10:


//--------------------- .nv.constant0._ZN9deep_gemm24sm100_fp8_gemm_1d1d_implILN4cute4UMMA5MajorE0ELS3_0ELj0ELj4096ELj7168ELj128ELj192ELj128ELj1ELj128ELj128ELj128ELj4ELj128ELj128ELj1ELb0ELj149ELNS_8GemmTypeE0ELb0EN7cutlass10bfloat16_tENS_16EpilogueIdentityEEEvPijjj14CUtensorMap_stS9_S9_S9_S9_ --------------------------
	.section	.nv.constant0._ZN9deep_gemm24sm100_fp8_gemm_1d1d_implILN4cute4UMMA5MajorE0ELS3_0ELj0ELj4096ELj7168ELj128ELj192ELj128ELj1ELj128ELj128ELj128ELj4ELj128ELj128ELj1ELb0ELj149ELNS_8GemmTypeE0ELb0EN7cutlass10bfloat16_tENS_16EpilogueIdentityEEEvPijjj14CUtensorMap_stS9_S9_S9_S9_,"a",@progbits
	.sectionflags	@""
	.align	4
.nv.constant0._ZN9deep_gemm24sm100_fp8_gemm_1d1d_implILN4cute4UMMA5MajorE0ELS3_0ELj0ELj4096ELj7168ELj128ELj192ELj128ELj1ELj128ELj128ELj128ELj4ELj128ELj128ELj1ELb0ELj149ELNS_8GemmTypeE0ELb0EN7cutlass10bfloat16_tENS_16EpilogueIdentityEEEvPijjj14CUtensorMap_stS9_S9_S9_S9_:
	.zero		1600


//--------------------- SYMBOLS --------------------------

	.type		.nv.reservedSmem.offset0,@object
	.size		.nv.reservedSmem.offset0,0x4
	.type		.nv.reservedSmem.cap,@object
	.size		.nv.reservedSmem.cap,0x4
